// auto-generated by cutlass_sweep.gemm — config: {"arch": "sm_90", "cluster_m": 1, "cluster_n": 4, "dtype": "fp32", "dtype_b": "fp32", "layout": "nt", "stages": 0, "tile_k": 64, "tile_m": 256, "tile_n": 128}
#include "cutlass/cutlass.h"
#include "cutlass/gemm/collective/collective_builder.hpp"
#include "cutlass/gemm/device/gemm_universal_adapter.h"
#include "cutlass/gemm/kernel/gemm_universal.hpp"
#include "cutlass/epilogue/collective/collective_builder.hpp"

using ElemA = float;
using ElemB = float;
using ElemCD = float;
using Acc  = float;
using TileShape    = cute::Shape<cute::_256, cute::_128, cute::_64>;
using ClusterShape = cute::Shape<cute::_1, cute::_4, cute::_1>;

using CollectiveEpilogue = typename cutlass::epilogue::collective::CollectiveBuilder<
    cutlass::arch::Sm90, cutlass::arch::OpClassTensorOp,
    TileShape, ClusterShape,
    cutlass::epilogue::collective::EpilogueTileAuto,
    Acc, Acc,
    ElemCD, cutlass::layout::RowMajor, 128 / cutlass::sizeof_bits<ElemCD>::value,
    ElemCD, cutlass::layout::RowMajor, 128 / cutlass::sizeof_bits<ElemCD>::value,
    cutlass::epilogue::collective::EpilogueScheduleAuto
  >::CollectiveOp;

using CollectiveMainloop = typename cutlass::gemm::collective::CollectiveBuilder<
    cutlass::arch::Sm90, cutlass::arch::OpClassTensorOp,
    ElemA, cutlass::layout::RowMajor, 128 / cutlass::sizeof_bits<ElemA>::value,
    ElemB, cutlass::layout::ColumnMajor, 128 / cutlass::sizeof_bits<ElemB>::value,
    Acc,
    TileShape, ClusterShape,
    cutlass::gemm::collective::StageCountAutoCarveout<static_cast<int>(sizeof(typename CollectiveEpilogue::SharedStorage))>,
    cutlass::gemm::collective::KernelScheduleAuto
  >::CollectiveOp;

using GemmKernel = cutlass::gemm::kernel::GemmUniversal<
    cute::Shape<int,int,int,int>,
    CollectiveMainloop,
    CollectiveEpilogue
>;
using Gemm = cutlass::gemm::device::GemmUniversalAdapter<GemmKernel>;

// Force the device kernel symbol into the cubin without needing a host main.
auto* _anchor = &cutlass::device_kernel<GemmKernel>;


// ===== COMPILED SASS (sm_90a) =====

	.target	sm_90a

	.elftype	@"ET_EXEC"


//--------------------- .note.nv.tkinfo           --------------------------
	.section	.note.nv.tkinfo,"",@"SHT_NOTE"
	.sectionflags	@"SHF_NOTE_NV_TKINFO"
	.tkinfo
        /*0018*/ 	.word	0x00000002
        /*0030*/ 	.string	""
        /*0030*/ 	.string	"ptxas"
        /*0030*/ 	.string	"Cuda compilation tools, release 13.0, V13.0.88"
        /*0030*/ 	.string	"Build cuda_13.0.r13.0/compiler.36424714_0"
        /*0030*/ 	.string	"-arch sm_90a -m 64 "



//--------------------- .note.nv.cuinfo           --------------------------
	.section	.note.nv.cuinfo,"",@"SHT_NOTE"
	.sectionflags	@"SHF_NOTE_NV_CUINFO"
        /*0018*/ 	.short	0x0002
        /*001a*/ 	.short	0x005a
        /*001c*/ 	.short	0x0082
	.zero		2


//--------------------- .nv.info                  --------------------------
	.section	.nv.info,"",@"SHT_CUDA_INFO"
	.align	4


	//----- nvinfo : EIATTR_REGCOUNT
	.align		4
        /*0000*/ 	.byte	0x04, 0x2f
        /*0002*/ 	.short	(.L_15 - .L_14)
	.align		4
.L_14:
        /*0004*/ 	.word	index@(_ZN7cutlass13device_kernelINS_4gemm6kernel13GemmUniversalIN4cute5tupleIJiiiiEEENS1_10collective13CollectiveMmaINS1_34MainloopSm90TmaGmmaWarpSpecializedILi2ENS5_IJNS4_1CILi1EEENSA_ILi4EEESB_EEENS1_35KernelTmaWarpSpecializedCooperativeEEENS5_IJNSA_ILi256EEENSA_ILi128EEENSA_ILi64EEEEEEfNS5_IJlSB_lEEEfSK_NS4_8TiledMMAINS4_8MMA_AtomIJNS4_4SM904GMMA30MMA_64x128x8_F32TF32TF32_SS_TNILNSO_7ScaleInE1ELSQ_1EEEEEENS4_6LayoutINS5_IJNSA_ILi2EEESB_SB_EEENS5_IJSB_NSA_ILi0EEESW_EEEEENS5_IJNS4_10UnderscoreESZ_SZ_EEEEENS4_23SM90_TMA_LOAD_MULTICASTENS4_14ComposedLayoutINS4_7SwizzleILi3ELi4ELi3EEENS4_18smem_ptr_flag_bitsILi32EEENST_INS5_IJNSA_ILi8EEENSA_ILi32EEEEEENS5_IJS19_SB_EEEEEEEvNS4_8identityENS4_13SM90_TMA_LOADES1D_vS1E_EENS_8epilogue10collective6detail29Sm90TmaWarpSpecializedAdapterINS1I_15DefaultEpilogueIfSK_SK_NS1H_6thread17LinearCombinationIfLi1EffLNS1M_9ScaleType4KindE0ELNS_15FloatRoundStyleE2EfEENS1_15EpilogueDefaultEEEEEvvEEEEvNT_6ParamsE)
        /*0008*/ 	.word	0x000000a8


	//----- nvinfo : EIATTR_FRAME_SIZE
	.align		4
.L_15:
        /*000c*/ 	.byte	0x04, 0x11
        /*000e*/ 	.short	(.L_17 - .L_16)
	.align		4
.L_16:
        /*0010*/ 	.word	index@(_ZN7cutlass13device_kernelINS_4gemm6kernel13GemmUniversalIN4cute5tupleIJiiiiEEENS1_10collective13CollectiveMmaINS1_34MainloopSm90TmaGmmaWarpSpecializedILi2ENS5_IJNS4_1CILi1EEENSA_ILi4EEESB_EEENS1_35KernelTmaWarpSpecializedCooperativeEEENS5_IJNSA_ILi256EEENSA_ILi128EEENSA_ILi64EEEEEEfNS5_IJlSB_lEEEfSK_NS4_8TiledMMAINS4_8MMA_AtomIJNS4_4SM904GMMA30MMA_64x128x8_F32TF32TF32_SS_TNILNSO_7ScaleInE1ELSQ_1EEEEEENS4_6LayoutINS5_IJNSA_ILi2EEESB_SB_EEENS5_IJSB_NSA_ILi0EEESW_EEEEENS5_IJNS4_10UnderscoreESZ_SZ_EEEEENS4_23SM90_TMA_LOAD_MULTICASTENS4_14ComposedLayoutINS4_7SwizzleILi3ELi4ELi3EEENS4_18smem_ptr_flag_bitsILi32EEENST_INS5_IJNSA_ILi8EEENSA_ILi32EEEEEENS5_IJS19_SB_EEEEEEEvNS4_8identityENS4_13SM90_TMA_LOADES1D_vS1E_EENS_8epilogue10collective6detail29Sm90TmaWarpSpecializedAdapterINS1I_15DefaultEpilogueIfSK_SK_NS1H_6thread17LinearCombinationIfLi1EffLNS1M_9ScaleType4KindE0ELNS_15FloatRoundStyleE2EfEENS1_15EpilogueDefaultEEEEEvvEEEEvNT_6ParamsE)
        /*0014*/ 	.word	0x00000000


	//----- nvinfo : EIATTR_MIN_STACK_SIZE
	.align		4
.L_17:
        /*0018*/ 	.byte	0x04, 0x12
        /*001a*/ 	.short	(.L_19 - .L_18)
	.align		4
.L_18:
        /*001c*/ 	.word	index@(_ZN7cutlass13device_kernelINS_4gemm6kernel13GemmUniversalIN4cute5tupleIJiiiiEEENS1_10collective13CollectiveMmaINS1_34MainloopSm90TmaGmmaWarpSpecializedILi2ENS5_IJNS4_1CILi1EEENSA_ILi4EEESB_EEENS1_35KernelTmaWarpSpecializedCooperativeEEENS5_IJNSA_ILi256EEENSA_ILi128EEENSA_ILi64EEEEEEfNS5_IJlSB_lEEEfSK_NS4_8TiledMMAINS4_8MMA_AtomIJNS4_4SM904GMMA30MMA_64x128x8_F32TF32TF32_SS_TNILNSO_7ScaleInE1ELSQ_1EEEEEENS4_6LayoutINS5_IJNSA_ILi2EEESB_SB_EEENS5_IJSB_NSA_ILi0EEESW_EEEEENS5_IJNS4_10UnderscoreESZ_SZ_EEEEENS4_23SM90_TMA_LOAD_MULTICASTENS4_14ComposedLayoutINS4_7SwizzleILi3ELi4ELi3EEENS4_18smem_ptr_flag_bitsILi32EEENST_INS5_IJNSA_ILi8EEENSA_ILi32EEEEEENS5_IJS19_SB_EEEEEEEvNS4_8identityENS4_13SM90_TMA_LOADES1D_vS1E_EENS_8epilogue10collective6detail29Sm90TmaWarpSpecializedAdapterINS1I_15DefaultEpilogueIfSK_SK_NS1H_6thread17LinearCombinationIfLi1EffLNS1M_9ScaleType4KindE0ELNS_15FloatRoundStyleE2EfEENS1_15EpilogueDefaultEEEEEvvEEEEvNT_6ParamsE)
        /*0020*/ 	.word	0x00000000
.L_19:


//--------------------- .nv.compat                --------------------------
	.section	.nv.compat,"",@"SHT_CUDA_COMPAT_INFO"
	.align	4
        /*0000*/ 	.byte	0x02, 0x09, 0x01, 0x00, 0x02, 0x02, 0x04, 0x00, 0x02, 0x05, 0x05, 0x00, 0x03, 0x07, 0x01, 0x01
        /*0010*/ 	.byte	0x02, 0x03, 0x01, 0x00, 0x02, 0x06, 0x01, 0x00, 0x04, 0x0b, 0x08, 0x00, 0x00, 0x00, 0x00, 0x00
        /*0020*/ 	.byte	0x00, 0x00, 0x00, 0x00


//--------------------- .nv.info._ZN7cutlass13device_kernelINS_4gemm6kernel13GemmUniversalIN4cute5tupleIJiiiiEEENS1_10collective13CollectiveMmaINS1_34MainloopSm90TmaGmmaWarpSpecializedILi2ENS5_IJNS4_1CILi1EEENSA_ILi4EEESB_EEENS1_35KernelTmaWarpSpecializedCooperativeEEENS5_IJNSA_ILi256EEENSA_ILi128EEENSA_ILi64EEEEEEfNS5_IJlSB_lEEEfSK_NS4_8TiledMMAINS4_8MMA_AtomIJNS4_4SM904GMMA30MMA_64x128x8_F32TF32TF32_SS_TNILNSO_7ScaleInE1ELSQ_1EEEEEENS4_6LayoutINS5_IJNSA_ILi2EEESB_SB_EEENS5_IJSB_NSA_ILi0EEESW_EEEEENS5_IJNS4_10UnderscoreESZ_SZ_EEEEENS4_23SM90_TMA_LOAD_MULTICASTENS4_14ComposedLayoutINS4_7SwizzleILi3ELi4ELi3EEENS4_18smem_ptr_flag_bitsILi32EEENST_INS5_IJNSA_ILi8EEENSA_ILi32EEEEEENS5_IJS19_SB_EEEEEEEvNS4_8identityENS4_13SM90_TMA_LOADES1D_vS1E_EENS_8epilogue10collective6detail29Sm90TmaWarpSpecializedAdapterINS1I_15DefaultEpilogueIfSK_SK_NS1H_6thread17LinearCombinationIfLi1EffLNS1M_9ScaleType4KindE0ELNS_15FloatRoundStyleE2EfEENS1_15EpilogueDefaultEEEEEvvEEEEvNT_6ParamsE --------------------------
	.section	.nv.info._ZN7cutlass13device_kernelINS_4gemm6kernel13GemmUniversalIN4cute5tupleIJiiiiEEENS1_10collective13CollectiveMmaINS1_34MainloopSm90TmaGmmaWarpSpecializedILi2ENS5_IJNS4_1CILi1EEENSA_ILi4EEESB_EEENS1_35KernelTmaWarpSpecializedCooperativeEEENS5_IJNSA_ILi256EEENSA_ILi128EEENSA_ILi64EEEEEEfNS5_IJlSB_lEEEfSK_NS4_8TiledMMAINS4_8MMA_AtomIJNS4_4SM904GMMA30MMA_64x128x8_F32TF32TF32_SS_TNILNSO_7ScaleInE1ELSQ_1EEEEEENS4_6LayoutINS5_IJNSA_ILi2EEESB_SB_EEENS5_IJSB_NSA_ILi0EEESW_EEEEENS5_IJNS4_10UnderscoreESZ_SZ_EEEEENS4_23SM90_TMA_LOAD_MULTICASTENS4_14ComposedLayoutINS4_7SwizzleILi3ELi4ELi3EEENS4_18smem_ptr_flag_bitsILi32EEENST_INS5_IJNSA_ILi8EEENSA_ILi32EEEEEENS5_IJS19_SB_EEEEEEEvNS4_8identityENS4_13SM90_TMA_LOADES1D_vS1E_EENS_8epilogue10collective6detail29Sm90TmaWarpSpecializedAdapterINS1I_15DefaultEpilogueIfSK_SK_NS1H_6thread17LinearCombinationIfLi1EffLNS1M_9ScaleType4KindE0ELNS_15FloatRoundStyleE2EfEENS1_15EpilogueDefaultEEEEEvvEEEEvNT_6ParamsE,"",@"SHT_CUDA_INFO"
	.sectionflags	@""
	.align	4


	//----- nvinfo : EIATTR_CUDA_API_VERSION
	.align		4
        /*0000*/ 	.byte	0x04, 0x37
        /*0002*/ 	.short	(.L_21 - .L_20)
.L_20:
        /*0004*/ 	.word	0x00000082


	//----- nvinfo : EIATTR_KPARAM_INFO
	.align		4
.L_21:
        /*0008*/ 	.byte	0x04, 0x17
        /*000a*/ 	.short	(.L_23 - .L_22)
.L_22:
        /*000c*/ 	.word	0x00000000
        /*0010*/ 	.short	0x0000
        /*0012*/ 	.short	0x0070
        /*0014*/ 	.byte	0x00, 0xf0, 0x01, 0x10


	//----- nvinfo : EIATTR_SPARSE_MMA_MASK
	.align		4
.L_23:
        /*0018*/ 	.byte	0x03, 0x50
        /*001a*/ 	.short	0x0000


	//----- nvinfo : EIATTR_MAXREG_COUNT
	.align		4
        /*001c*/ 	.byte	0x03, 0x1b
        /*001e*/ 	.short	0x00a8


	//----- nvinfo : EIATTR_NUM_BARRIERS
	.align		4
        /*0020*/ 	.byte	0x02, 0x4c
        /*0022*/ 	.byte	0x01
	.zero		1


	//----- nvinfo : EIATTR_EXTERNS
	.align		4
        /*0024*/ 	.byte	0x04, 0x0f
        /*0026*/ 	.short	(.L_25 - .L_24)


	//   ....[0]....
	.align		4
.L_24:
        /*0028*/ 	.word	index@(__assertfail)


	//----- nvinfo : EIATTR_MERCURY_ISA_VERSION
	.align		4
.L_25:
        /*002c*/ 	.byte	0x03, 0x5f
        /*002e*/ 	.short	0x0101


	//----- nvinfo : EIATTR_INT_WARP_WIDE_INSTR_OFFSETS
	.align		4
        /*0030*/ 	.byte	0x04, 0x31
        /*0032*/ 	.short	(.L_27 - .L_26)


	//   ....[0]....
.L_26:
        /*0034*/ 	.word	0x000003e0


	//   ....[1]....
        /*0038*/ 	.word	0x00000400


	//   ....[2]....
        /*003c*/ 	.word	0x000005d0


	//   ....[3]....
        /*0040*/ 	.word	0x000024b0


	//----- nvinfo : EIATTR_COOP_GROUP_MASK_REGIDS
	.align		4
.L_27:
        /*0044*/ 	.byte	0x04, 0x29
        /*0046*/ 	.short	(.L_29 - .L_28)


	//   ....[0]....
.L_28:
        /*0048*/ 	.word	0xffffffff


	//   ....[1]....
        /*004c*/ 	.word	0xffffffff


	//   ....[2]....
        /*0050*/ 	.word	0xffffffff


	//   ....[3]....
        /*0054*/ 	.word	0xffffffff


	//   ....[4]....
        /*0058*/ 	.word	0xffffffff


	//   ....[5]....
        /*005c*/ 	.word	0xffffffff


	//----- nvinfo : EIATTR_COOP_GROUP_INSTR_OFFSETS
	.align		4
.L_29:
        /*0060*/ 	.byte	0x04, 0x28
        /*0062*/ 	.short	(.L_31 - .L_30)


	//   ....[0]....
.L_30:
        /*0064*/ 	.word	0x00000060


	//   ....[1]....
        /*0068*/ 	.word	0x00000070


	//   ....[2]....
        /*006c*/ 	.word	0x00000130


	//   ....[3]....
        /*0070*/ 	.word	0x00000290


	//   ....[4]....
        /*0074*/ 	.word	0x00000740


	//   ....[5]....
        /*0078*/ 	.word	0x00001190


	//----- nvinfo : EIATTR_REG_RECONFIG
	.align		4
.L_31:
        /*007c*/ 	.byte	0x01, 0x54
	.zero		2


	//----- nvinfo : EIATTR_SYSCALL_OFFSETS
	.align		4
        /*0080*/ 	.byte	0x04, 0x46
        /*0082*/ 	.short	(.L_33 - .L_32)


	//   ....[0]....
.L_32:
        /*0084*/ 	.word	0x00001350


	//----- nvinfo : EIATTR_MBARRIER_INSTR_OFFSETS
	.align		4
.L_33:
        /*0088*/ 	.byte	0x04, 0x39
        /*008a*/ 	.short	(.L_35 - .L_34)


	//   ....[0]....
.L_34:
        /*008c*/ 	.word	0x00000230
        /*0090*/ 	.word	0x000000ff
        /*0094*/ 	.word	0x00000000
        /*0098*/ 	.short	0x0100
        /*009a*/ 	.byte	0x08
	.zero		1


	//   ....[1]....
        /*009c*/ 	.word	0x00000240
        /*00a0*/ 	.word	0x000000ff
        /*00a4*/ 	.word	0x00000010
        /*00a8*/ 	.short	0x0100
        /*00aa*/ 	.byte	0x08
	.zero		1


	//   ....[2]....
        /*00ac*/ 	.word	0x00000250
        /*00b0*/ 	.word	0x000000ff
        /*00b4*/ 	.word	0x00000008
        /*00b8*/ 	.short	0x0100
        /*00ba*/ 	.byte	0x08
	.zero		1


	//   ....[3]....
        /*00bc*/ 	.word	0x00000260
        /*00c0*/ 	.word	0x000000ff
        /*00c4*/ 	.word	0x00000018
        /*00c8*/ 	.short	0x0100
        /*00ca*/ 	.byte	0x08
	.zero		1


	//   ....[4]....
        /*00cc*/ 	.word	0x00000650
        /*00d0*/ 	.word	0x000000ff
        /*00d4*/ 	.word	0x00000030
        /*00d8*/ 	.short	0x0100
        /*00da*/ 	.byte	0x06
	.zero		1


	//   ....[5]....
        /*00dc*/ 	.word	0x000006e0
        /*00e0*/ 	.word	0x000000ff
        /*00e4*/ 	.word	0x00000038
        /*00e8*/ 	.short	0x0100
        /*00ea*/ 	.byte	0x06
	.zero		1


	//   ....[6]....
        /*00ec*/ 	.word	0x00001410
        /*00f0*/ 	.word	0x00000003
        /*00f4*/ 	.word	0x00000000
        /*00f8*/ 	.short	0x010a
        /*00fa*/ 	.byte	0x3f
	.zero		1


	//   ....[7]....
        /*00fc*/ 	.word	0x00001450
        /*0100*/ 	.word	0x00000003
        /*0104*/ 	.word	0x00000000
        /*0108*/ 	.short	0x010a
        /*010a*/ 	.byte	0x3f
	.zero		1


	//   ....[8]....
        /*010c*/ 	.word	0x00001c70
        /*0110*/ 	.word	0x00000005
        /*0114*/ 	.word	0x00000000
        /*0118*/ 	.short	0x010a
        /*011a*/ 	.byte	0x3f
	.zero		1


	//   ....[9]....
        /*011c*/ 	.word	0x00001cb0
        /*0120*/ 	.word	0x00000005
        /*0124*/ 	.word	0x00000000
        /*0128*/ 	.short	0x010a
        /*012a*/ 	.byte	0x3f
	.zero		1


	//   ....[10]....
        /*012c*/ 	.word	0x00002350
        /*0130*/ 	.word	0x00000005
        /*0134*/ 	.word	0x00000000
        /*0138*/ 	.short	0x0101
        /*013a*/ 	.byte	0x3f
	.zero		1


	//   ....[11]....
        /*013c*/ 	.word	0x00002530
        /*0140*/ 	.word	0x00000003
        /*0144*/ 	.word	0x00000000
        /*0148*/ 	.short	0x0101
        /*014a*/ 	.byte	0x3f
	.zero		1


	//   ....[12]....
        /*014c*/ 	.word	0x0000a0f0
        /*0150*/ 	.word	0x00000016
        /*0154*/ 	.word	0x00000010
        /*0158*/ 	.short	0x010a
        /*015a*/ 	.byte	0x3f
	.zero		1


	//   ....[13]....
        /*015c*/ 	.word	0x0000a580
        /*0160*/ 	.word	0x00000005
        /*0164*/ 	.word	0x00000038
        /*0168*/ 	.short	0x0101
        /*016a*/ 	.byte	0x3f
	.zero		1


	//   ....[14]....
        /*016c*/ 	.word	0x0000ac90
        /*0170*/ 	.word	0x00000007
        /*0174*/ 	.word	0x00000000
        /*0178*/ 	.short	0x010a
        /*017a*/ 	.byte	0x3f
	.zero		1


	//   ....[15]....
        /*017c*/ 	.word	0x0000ad10
        /*0180*/ 	.word	0x00000003
        /*0184*/ 	.word	0x00000000
        /*0188*/ 	.short	0x010a
        /*018a*/ 	.byte	0x3f
	.zero		1


	//   ....[16]....
        /*018c*/ 	.word	0x0000ad70
        /*0190*/ 	.word	0x00000003
        /*0194*/ 	.word	0x00000000
        /*0198*/ 	.short	0x010a
        /*019a*/ 	.byte	0x3f
	.zero		1


	//   ....[17]....
        /*019c*/ 	.word	0x0000adc0
        /*01a0*/ 	.word	0x00000005
        /*01a4*/ 	.word	0x00000000
        /*01a8*/ 	.short	0x010a
        /*01aa*/ 	.byte	0x3f
	.zero		1


	//   ....[18]....
        /*01ac*/ 	.word	0x0000ae90
        /*01b0*/ 	.word	0x00000016
        /*01b4*/ 	.word	0x00000010
        /*01b8*/ 	.short	0x010a
        /*01ba*/ 	.byte	0x3f
	.zero		1


	//   ....[19]....
        /*01bc*/ 	.word	0x0000af60
        /*01c0*/ 	.word	0x00000007
        /*01c4*/ 	.word	0x00000000
        /*01c8*/ 	.short	0x010a
        /*01ca*/ 	.byte	0x3f
	.zero		1


	//----- nvinfo : EIATTR_NUM_MBARRIERS
	.align		4
.L_35:
        /*01cc*/ 	.byte	0x03, 0x38
        /*01ce*/ 	.short	0x0006


	//----- nvinfo : EIATTR_EXIT_INSTR_OFFSETS
	.align		4
        /*01d0*/ 	.byte	0x04, 0x1c
        /*01d2*/ 	.short	(.L_37 - .L_36)


	//   ....[0]....
.L_36:
        /*01d4*/ 	.word	0x000008a0


	//   ....[1]....
        /*01d8*/ 	.word	0x000010c0


	//   ....[2]....
        /*01dc*/ 	.word	0x00009810


	//   ....[3]....
        /*01e0*/ 	.word	0x00009d70


	//   ....[4]....
        /*01e4*/ 	.word	0x0000ad60


	//----- nvinfo : EIATTR_MAX_THREADS
	.align		4
.L_37:
        /*01e8*/ 	.byte	0x04, 0x05
        /*01ea*/ 	.short	(.L_39 - .L_38)
.L_38:
        /*01ec*/ 	.word	0x00000180
        /*01f0*/ 	.word	0x00000001
        /*01f4*/ 	.word	0x00000001


	//----- nvinfo : EIATTR_CRS_STACK_SIZE
	.align		4
.L_39:
        /*01f8*/ 	.byte	0x04, 0x1e
        /*01fa*/ 	.short	(.L_41 - .L_40)
.L_40:
        /*01fc*/ 	.word	0x00000000


	//----- nvinfo : EIATTR_CBANK_PARAM_SIZE
	.align		4
.L_41:
        /*0200*/ 	.byte	0x03, 0x19
        /*0202*/ 	.short	0x0470


	//----- nvinfo : EIATTR_PARAM_CBANK
	.align		4
        /*0204*/ 	.byte	0x04, 0x0a
        /*0206*/ 	.short	(.L_43 - .L_42)
	.align		4
.L_42:
        /*0208*/ 	.word	index@(.nv.constant0._ZN7cutlass13device_kernelINS_4gemm6kernel13GemmUniversalIN4cute5tupleIJiiiiEEENS1_10collective13CollectiveMmaINS1_34MainloopSm90TmaGmmaWarpSpecializedILi2ENS5_IJNS4_1CILi1EEENSA_ILi4EEESB_EEENS1_35KernelTmaWarpSpecializedCooperativeEEENS5_IJNSA_ILi256EEENSA_ILi128EEENSA_ILi64EEEEEEfNS5_IJlSB_lEEEfSK_NS4_8TiledMMAINS4_8MMA_AtomIJNS4_4SM904GMMA30MMA_64x128x8_F32TF32TF32_SS_TNILNSO_7ScaleInE1ELSQ_1EEEEEENS4_6LayoutINS5_IJNSA_ILi2EEESB_SB_EEENS5_IJSB_NSA_ILi0EEESW_EEEEENS5_IJNS4_10UnderscoreESZ_SZ_EEEEENS4_23SM90_TMA_LOAD_MULTICASTENS4_14ComposedLayoutINS4_7SwizzleILi3ELi4ELi3EEENS4_18smem_ptr_flag_bitsILi32EEENST_INS5_IJNSA_ILi8EEENSA_ILi32EEEEEENS5_IJS19_SB_EEEEEEEvNS4_8identityENS4_13SM90_TMA_LOADES1D_vS1E_EENS_8epilogue10collective6detail29Sm90TmaWarpSpecializedAdapterINS1I_15DefaultEpilogueIfSK_SK_NS1H_6thread17LinearCombinationIfLi1EffLNS1M_9ScaleType4KindE0ELNS_15FloatRoundStyleE2EfEENS1_15EpilogueDefaultEEEEEvvEEEEvNT_6ParamsE)
        /*020c*/ 	.short	0x0210
        /*020e*/ 	.short	0x0470


	//----- nvinfo : EIATTR_SW_WAR
	.align		4
.L_43:
        /*0210*/ 	.byte	0x04, 0x36
        /*0212*/ 	.short	(.L_45 - .L_44)
.L_44:
        /*0214*/ 	.word	0x00000008
.L_45:


//--------------------- .nv.callgraph             --------------------------
	.section	.nv.callgraph,"",@"SHT_CUDA_CALLGRAPH"
	.align	4
	.sectionentsize	8
	.align		4
        /*0000*/ 	.word	0x00000000
	.align		4
        /*0004*/ 	.word	0xffffffff
	.align		4
        /*0008*/ 	.word	index@(_ZN7cutlass13device_kernelINS_4gemm6kernel13GemmUniversalIN4cute5tupleIJiiiiEEENS1_10collective13CollectiveMmaINS1_34MainloopSm90TmaGmmaWarpSpecializedILi2ENS5_IJNS4_1CILi1EEENSA_ILi4EEESB_EEENS1_35KernelTmaWarpSpecializedCooperativeEEENS5_IJNSA_ILi256EEENSA_ILi128EEENSA_ILi64EEEEEEfNS5_IJlSB_lEEEfSK_NS4_8TiledMMAINS4_8MMA_AtomIJNS4_4SM904GMMA30MMA_64x128x8_F32TF32TF32_SS_TNILNSO_7ScaleInE1ELSQ_1EEEEEENS4_6LayoutINS5_IJNSA_ILi2EEESB_SB_EEENS5_IJSB_NSA_ILi0EEESW_EEEEENS5_IJNS4_10UnderscoreESZ_SZ_EEEEENS4_23SM90_TMA_LOAD_MULTICASTENS4_14ComposedLayoutINS4_7SwizzleILi3ELi4ELi3EEENS4_18smem_ptr_flag_bitsILi32EEENST_INS5_IJNSA_ILi8EEENSA_ILi32EEEEEENS5_IJS19_SB_EEEEEEEvNS4_8identityENS4_13SM90_TMA_LOADES1D_vS1E_EENS_8epilogue10collective6detail29Sm90TmaWarpSpecializedAdapterINS1I_15DefaultEpilogueIfSK_SK_NS1H_6thread17LinearCombinationIfLi1EffLNS1M_9ScaleType4KindE0ELNS_15FloatRoundStyleE2EfEENS1_15EpilogueDefaultEEEEEvvEEEEvNT_6ParamsE)
	.align		4
        /*000c*/ 	.word	index@(__assertfail)
	.align		4
        /*0010*/ 	.word	0x00000000
	.align		4
        /*0014*/ 	.word	0xfffffffe
	.align		4
        /*0018*/ 	.word	0x00000000
	.align		4
        /*001c*/ 	.word	0xfffffffd
	.align		4
        /*0020*/ 	.word	0x00000000
	.align		4
        /*0024*/ 	.word	0xfffffffc


//--------------------- .nv.constant4             --------------------------
	.section	.nv.constant4,"a",@progbits
	.align	8
	.align		8
.nv.constant4:
        /*0000*/ 	.dword	__assertfail
	.align		8
        /*0008*/ 	.dword	__unnamed_1
	.align		8
        /*0010*/ 	.dword	_ZN40_INTERNAL_a363e907_4_k_cu_bb1d6fe8_241334cuda3std3__45__cpo5beginE
	.align		8
        /*0018*/ 	.dword	_ZN40_INTERNAL_a363e907_4_k_cu_bb1d6fe8_241334cuda3std3__45__cpo3endE
	.align		8
        /*0020*/ 	.dword	_ZN40_INTERNAL_a363e907_4_k_cu_bb1d6fe8_241334cuda3std3__45__cpo6cbeginE
	.align		8
        /*0028*/ 	.dword	_ZN40_INTERNAL_a363e907_4_k_cu_bb1d6fe8_241334cuda3std3__45__cpo4cendE
	.align		8
        /*0030*/ 	.dword	_ZN40_INTERNAL_a363e907_4_k_cu_bb1d6fe8_241334cuda3std3__442_GLOBAL__N__a363e907_4_k_cu_bb1d6fe8_241336ignoreE
	.align		8
        /*0038*/ 	.dword	_ZN40_INTERNAL_a363e907_4_k_cu_bb1d6fe8_241334cuda3std3__419piecewise_constructE
	.align		8
        /*0040*/ 	.dword	_ZN40_INTERNAL_a363e907_4_k_cu_bb1d6fe8_241334cuda3std3__48in_placeE
	.align		8
        /*0048*/ 	.dword	_ZN40_INTERNAL_a363e907_4_k_cu_bb1d6fe8_241334cuda3std6ranges3__45__cpo4swapE
	.align		8
        /*0050*/ 	.dword	_ZN40_INTERNAL_a363e907_4_k_cu_bb1d6fe8_241334cuda3std6ranges3__45__cpo9iter_moveE
	.align		8
        /*0058*/ 	.dword	_ZN40_INTERNAL_a363e907_4_k_cu_bb1d6fe8_241334cute7productE
	.align		8
        /*0060*/ 	.dword	_ZN40_INTERNAL_a363e907_4_k_cu_bb1d6fe8_241334cute1_E
	.align		8
        /*0068*/ 	.dword	$str$22
	.align		8
        /*0070*/ 	.dword	$str$23


//--------------------- .text._ZN7cutlass13device_kernelINS_4gemm6kernel13GemmUniversalIN4cute5tupleIJiiiiEEENS1_10collective13CollectiveMmaINS1_34MainloopSm90TmaGmmaWarpSpecializedILi2ENS5_IJNS4_1CILi1EEENSA_ILi4EEESB_EEENS1_35KernelTmaWarpSpecializedCooperativeEEENS5_IJNSA_ILi256EEENSA_ILi128EEENSA_ILi64EEEEEEfNS5_IJlSB_lEEEfSK_NS4_8TiledMMAINS4_8MMA_AtomIJNS4_4SM904GMMA30MMA_64x128x8_F32TF32TF32_SS_TNILNSO_7ScaleInE1ELSQ_1EEEEEENS4_6LayoutINS5_IJNSA_ILi2EEESB_SB_EEENS5_IJSB_NSA_ILi0EEESW_EEEEENS5_IJNS4_10UnderscoreESZ_SZ_EEEEENS4_23SM90_TMA_LOAD_MULTICASTENS4_14ComposedLayoutINS4_7SwizzleILi3ELi4ELi3EEENS4_18smem_ptr_flag_bitsILi32EEENST_INS5_IJNSA_ILi8EEENSA_ILi32EEEEEENS5_IJS19_SB_EEEEEEEvNS4_8identityENS4_13SM90_TMA_LOADES1D_vS1E_EENS_8epilogue10collective6detail29Sm90TmaWarpSpecializedAdapterINS1I_15DefaultEpilogueIfSK_SK_NS1H_6thread17LinearCombinationIfLi1EffLNS1M_9ScaleType4KindE0ELNS_15FloatRoundStyleE2EfEENS1_15EpilogueDefaultEEEEEvvEEEEvNT_6ParamsE --------------------------
	.section	.text._ZN7cutlass13device_kernelINS_4gemm6kernel13GemmUniversalIN4cute5tupleIJiiiiEEENS1_10collective13CollectiveMmaINS1_34MainloopSm90TmaGmmaWarpSpecializedILi2ENS5_IJNS4_1CILi1EEENSA_ILi4EEESB_EEENS1_35KernelTmaWarpSpecializedCooperativeEEENS5_IJNSA_ILi256EEENSA_ILi128EEENSA_ILi64EEEEEEfNS5_IJlSB_lEEEfSK_NS4_8TiledMMAINS4_8MMA_AtomIJNS4_4SM904GMMA30MMA_64x128x8_F32TF32TF32_SS_TNILNSO_7ScaleInE1ELSQ_1EEEEEENS4_6LayoutINS5_IJNSA_ILi2EEESB_SB_EEENS5_IJSB_NSA_ILi0EEESW_EEEEENS5_IJNS4_10UnderscoreESZ_SZ_EEEEENS4_23SM90_TMA_LOAD_MULTICASTENS4_14ComposedLayoutINS4_7SwizzleILi3ELi4ELi3EEENS4_18smem_ptr_flag_bitsILi32EEENST_INS5_IJNSA_ILi8EEENSA_ILi32EEEEEENS5_IJS19_SB_EEEEEEEvNS4_8identityENS4_13SM90_TMA_LOADES1D_vS1E_EENS_8epilogue10collective6detail29Sm90TmaWarpSpecializedAdapterINS1I_15DefaultEpilogueIfSK_SK_NS1H_6thread17LinearCombinationIfLi1EffLNS1M_9ScaleType4KindE0ELNS_15FloatRoundStyleE2EfEENS1_15EpilogueDefaultEEEEEvvEEEEvNT_6ParamsE,"ax",@progbits
	.align	128
.text._ZN7cutlass13device_kernelINS_4gemm6kernel13GemmUniversalIN4cute5tupleIJiiiiEEENS1_10collective13CollectiveMmaINS1_34MainloopSm90TmaGmmaWarpSpecializedILi2ENS5_IJNS4_1CILi1EEENSA_ILi4EEESB_EEENS1_35KernelTmaWarpSpecializedCooperativeEEENS5_IJNSA_ILi256EEENSA_ILi128EEENSA_ILi64EEEEEEfNS5_IJlSB_lEEEfSK_NS4_8TiledMMAINS4_8MMA_AtomIJNS4_4SM904GMMA30MMA_64x128x8_F32TF32TF32_SS_TNILNSO_7ScaleInE1ELSQ_1EEEEEENS4_6LayoutINS5_IJNSA_ILi2EEESB_SB_EEENS5_IJSB_NSA_ILi0EEESW_EEEEENS5_IJNS4_10UnderscoreESZ_SZ_EEEEENS4_23SM90_TMA_LOAD_MULTICASTENS4_14ComposedLayoutINS4_7SwizzleILi3ELi4ELi3EEENS4_18smem_ptr_flag_bitsILi32EEENST_INS5_IJNSA_ILi8EEENSA_ILi32EEEEEENS5_IJS19_SB_EEEEEEEvNS4_8identityENS4_13SM90_TMA_LOADES1D_vS1E_EENS_8epilogue10collective6detail29Sm90TmaWarpSpecializedAdapterINS1I_15DefaultEpilogueIfSK_SK_NS1H_6thread17LinearCombinationIfLi1EffLNS1M_9ScaleType4KindE0ELNS_15FloatRoundStyleE2EfEENS1_15EpilogueDefaultEEEEEvvEEEEvNT_6ParamsE:
        .type           _ZN7cutlass13device_kernelINS_4gemm6kernel13GemmUniversalIN4cute5tupleIJiiiiEEENS1_10collective13CollectiveMmaINS1_34MainloopSm90TmaGmmaWarpSpecializedILi2ENS5_IJNS4_1CILi1EEENSA_ILi4EEESB_EEENS1_35KernelTmaWarpSpecializedCooperativeEEENS5_IJNSA_ILi256EEENSA_ILi128EEENSA_ILi64EEEEEEfNS5_IJlSB_lEEEfSK_NS4_8TiledMMAINS4_8MMA_AtomIJNS4_4SM904GMMA30MMA_64x128x8_F32TF32TF32_SS_TNILNSO_7ScaleInE1ELSQ_1EEEEEENS4_6LayoutINS5_IJNSA_ILi2EEESB_SB_EEENS5_IJSB_NSA_ILi0EEESW_EEEEENS5_IJNS4_10UnderscoreESZ_SZ_EEEEENS4_23SM90_TMA_LOAD_MULTICASTENS4_14ComposedLayoutINS4_7SwizzleILi3ELi4ELi3EEENS4_18smem_ptr_flag_bitsILi32EEENST_INS5_IJNSA_ILi8EEENSA_ILi32EEEEEENS5_IJS19_SB_EEEEEEEvNS4_8identityENS4_13SM90_TMA_LOADES1D_vS1E_EENS_8epilogue10collective6detail29Sm90TmaWarpSpecializedAdapterINS1I_15DefaultEpilogueIfSK_SK_NS1H_6thread17LinearCombinationIfLi1EffLNS1M_9ScaleType4KindE0ELNS_15FloatRoundStyleE2EfEENS1_15EpilogueDefaultEEEEEvvEEEEvNT_6ParamsE,@function
        .size           _ZN7cutlass13device_kernelINS_4gemm6kernel13GemmUniversalIN4cute5tupleIJiiiiEEENS1_10collective13CollectiveMmaINS1_34MainloopSm90TmaGmmaWarpSpecializedILi2ENS5_IJNS4_1CILi1EEENSA_ILi4EEESB_EEENS1_35KernelTmaWarpSpecializedCooperativeEEENS5_IJNSA_ILi256EEENSA_ILi128EEENSA_ILi64EEEEEEfNS5_IJlSB_lEEEfSK_NS4_8TiledMMAINS4_8MMA_AtomIJNS4_4SM904GMMA30MMA_64x128x8_F32TF32TF32_SS_TNILNSO_7ScaleInE1ELSQ_1EEEEEENS4_6LayoutINS5_IJNSA_ILi2EEESB_SB_EEENS5_IJSB_NSA_ILi0EEESW_EEEEENS5_IJNS4_10UnderscoreESZ_SZ_EEEEENS4_23SM90_TMA_LOAD_MULTICASTENS4_14ComposedLayoutINS4_7SwizzleILi3ELi4ELi3EEENS4_18smem_ptr_flag_bitsILi32EEENST_INS5_IJNSA_ILi8EEENSA_ILi32EEEEEENS5_IJS19_SB_EEEEEEEvNS4_8identityENS4_13SM90_TMA_LOADES1D_vS1E_EENS_8epilogue10collective6detail29Sm90TmaWarpSpecializedAdapterINS1I_15DefaultEpilogueIfSK_SK_NS1H_6thread17LinearCombinationIfLi1EffLNS1M_9ScaleType4KindE0ELNS_15FloatRoundStyleE2EfEENS1_15EpilogueDefaultEEEEEvvEEEEvNT_6ParamsE,(.L_x_319 - _ZN7cutlass13device_kernelINS_4gemm6kernel13GemmUniversalIN4cute5tupleIJiiiiEEENS1_10collective13CollectiveMmaINS1_34MainloopSm90TmaGmmaWarpSpecializedILi2ENS5_IJNS4_1CILi1EEENSA_ILi4EEESB_EEENS1_35KernelTmaWarpSpecializedCooperativeEEENS5_IJNSA_ILi256EEENSA_ILi128EEENSA_ILi64EEEEEEfNS5_IJlSB_lEEEfSK_NS4_8TiledMMAINS4_8MMA_AtomIJNS4_4SM904GMMA30MMA_64x128x8_F32TF32TF32_SS_TNILNSO_7ScaleInE1ELSQ_1EEEEEENS4_6LayoutINS5_IJNSA_ILi2EEESB_SB_EEENS5_IJSB_NSA_ILi0EEESW_EEEEENS5_IJNS4_10UnderscoreESZ_SZ_EEEEENS4_23SM90_TMA_LOAD_MULTICASTENS4_14ComposedLayoutINS4_7SwizzleILi3ELi4ELi3EEENS4_18smem_ptr_flag_bitsILi32EEENST_INS5_IJNSA_ILi8EEENSA_ILi32EEEEEENS5_IJS19_SB_EEEEEEEvNS4_8identityENS4_13SM90_TMA_LOADES1D_vS1E_EENS_8epilogue10collective6detail29Sm90TmaWarpSpecializedAdapterINS1I_15DefaultEpilogueIfSK_SK_NS1H_6thread17LinearCombinationIfLi1EffLNS1M_9ScaleType4KindE0ELNS_15FloatRoundStyleE2EfEENS1_15EpilogueDefaultEEEEEvvEEEEvNT_6ParamsE)
        .other          _ZN7cutlass13device_kernelINS_4gemm6kernel13GemmUniversalIN4cute5tupleIJiiiiEEENS1_10collective13CollectiveMmaINS1_34MainloopSm90TmaGmmaWarpSpecializedILi2ENS5_IJNS4_1CILi1EEENSA_ILi4EEESB_EEENS1_35KernelTmaWarpSpecializedCooperativeEEENS5_IJNSA_ILi256EEENSA_ILi128EEENSA_ILi64EEEEEEfNS5_IJlSB_lEEEfSK_NS4_8TiledMMAINS4_8MMA_AtomIJNS4_4SM904GMMA30MMA_64x128x8_F32TF32TF32_SS_TNILNSO_7ScaleInE1ELSQ_1EEEEEENS4_6LayoutINS5_IJNSA_ILi2EEESB_SB_EEENS5_IJSB_NSA_ILi0EEESW_EEEEENS5_IJNS4_10UnderscoreESZ_SZ_EEEEENS4_23SM90_TMA_LOAD_MULTICASTENS4_14ComposedLayoutINS4_7SwizzleILi3ELi4ELi3EEENS4_18smem_ptr_flag_bitsILi32EEENST_INS5_IJNSA_ILi8EEENSA_ILi32EEEEEENS5_IJS19_SB_EEEEEEEvNS4_8identityENS4_13SM90_TMA_LOADES1D_vS1E_EENS_8epilogue10collective6detail29Sm90TmaWarpSpecializedAdapterINS1I_15DefaultEpilogueIfSK_SK_NS1H_6thread17LinearCombinationIfLi1EffLNS1M_9ScaleType4KindE0ELNS_15FloatRoundStyleE2EfEENS1_15EpilogueDefaultEEEEEvvEEEEvNT_6ParamsE,@"STO_CUDA_ENTRY STV_DEFAULT"
_ZN7cutlass13device_kernelINS_4gemm6kernel13GemmUniversalIN4cute5tupleIJiiiiEEENS1_10collective13CollectiveMmaINS1_34MainloopSm90TmaGmmaWarpSpecializedILi2ENS5_IJNS4_1CILi1EEENSA_ILi4EEESB_EEENS1_35KernelTmaWarpSpecializedCooperativeEEENS5_IJNSA_ILi256EEENSA_ILi128EEENSA_ILi64EEEEEEfNS5_IJlSB_lEEEfSK_NS4_8TiledMMAINS4_8MMA_AtomIJNS4_4SM904GMMA30MMA_64x128x8_F32TF32TF32_SS_TNILNSO_7ScaleInE1ELSQ_1EEEEEENS4_6LayoutINS5_IJNSA_ILi2EEESB_SB_EEENS5_IJSB_NSA_ILi0EEESW_EEEEENS5_IJNS4_10UnderscoreESZ_SZ_EEEEENS4_23SM90_TMA_LOAD_MULTICASTENS4_14ComposedLayoutINS4_7SwizzleILi3ELi4ELi3EEENS4_18smem_ptr_flag_bitsILi32EEENST_INS5_IJNSA_ILi8EEENSA_ILi32EEEEEENS5_IJS19_SB_EEEEEEEvNS4_8identityENS4_13SM90_TMA_LOADES1D_vS1E_EENS_8epilogue10collective6detail29Sm90TmaWarpSpecializedAdapterINS1I_15DefaultEpilogueIfSK_SK_NS1H_6thread17LinearCombinationIfLi1EffLNS1M_9ScaleType4KindE0ELNS_15FloatRoundStyleE2EfEENS1_15EpilogueDefaultEEEEEvvEEEEvNT_6ParamsE:
[----:B------:R-:W0:Y:S01]  /*0000*/  LDC R1, c[0x0][0x28] ;  /* 0x00000a00ff017b82 */ /* 0x000e220000000800 */
[----:B------:R-:W1:Y:S01]  /*0010*/  S2R R18, SR_TID.X ;  /* 0x0000000000127919 */ /* 0x000e620000002100 */
[----:B------:R-:W-:Y:S01]  /*0020*/  ELECT P0, URZ, PT ;  /* 0x00000000003f782f */ /* 0x000fe20003800000 */
[----:B------:R-:W-:Y:S01]  /*0030*/  BSSY B0, `(.L_x_0) ;  /* 0x000000f000007945 */ /* 0x000fe20003800000 */
[--C-:B-1----:R-:W-:Y:S02]  /*0040*/  SHF.R.U32.HI R0, RZ, 0x5, R18.reuse ;  /* 0x00000005ff007819 */ /* 0x102fe40000011612 */
[----:B------:R-:W-:-:S03]  /*0050*/  SHF.R.U32.HI R3, RZ, 0x7, R18 ;  /* 0x00000007ff037819 */ /* 0x000fc60000011612 */
[----:B------:R-:W1:Y:S04]  /*0060*/  SHFL.IDX PT, R2, R0, RZ, 0x1f ;  /* 0x00001fff00027589 */ /* 0x000e6800000e0000 */
[----:B------:R2:W3:Y:S01]  /*0070*/  SHFL.IDX PT, R5, R3, RZ, 0x1f ;  /* 0x00001fff03057589 */ /* 0x0004e200000e0000 */
[----:B-1----:R-:W-:-:S13]  /*0080*/  ISETP.NE.OR P0, PT, R2, RZ, !P0 ;  /* 0x000000ff0200720c */ /* 0x002fda0004705670 */
[----:B0-23--:R-:W-:Y:S05]  /*0090*/  @P0 BRA `(.L_x_1) ;  /* 0x0000000000200947 */ /* 0x00dfea0003800000 */
[----:B------:R-:W-:Y:S02]  /*00a0*/  ULDC.64 UR4, c[0x0][0x198] ;  /* 0x0000660000047ab9 */ /* 0x000fe40000000a00 */
[----:B------:R-:W-:Y:S02]  /*00b0*/  UIADD3 UR6, UP0, UR4, 0xf0, URZ ;  /* 0x000000f004067890 */ /* 0x000fe4000ff1e03f */
[----:B------:R-:W-:Y:S02]  /*00c0*/  UIADD3 UR4, UP1, UR4, 0x1f0, URZ ;  /* 0x000001f004047890 */ /* 0x000fe4000ff3e03f */
[----:B------:R-:W-:Y:S02]  /*00d0*/  UIADD3.X UR7, URZ, UR5, URZ, UP0, !UPT ;  /* 0x000000053f077290 */ /* 0x000fe400087fe43f */
[----:B------:R-:W-:-:S07]  /*00e0*/  UIADD3.X UR5, URZ, UR5, URZ, UP1, !UPT ;  /* 0x000000053f057290 */ /* 0x000fce0008ffe43f */
[----:B------:R0:W-:Y:S02]  /*00f0*/  UTMACCTL.PF [UR6] ;  /* 0x00000000060079b9 */ /* 0x0001e40008040000 */
[----:B------:R0:W-:Y:S02]  /*0100*/  UTMACCTL.PF [UR4] ;  /* 0x00000000040079b9 */ /* 0x0001e40008040000 */
[----:B0-----:R-:W-:Y:S01]  /*0110*/  NOP ;  /* 0x0000000000007918 */ /* 0x001fe20000000000 */
.L_x_1:
[----:B------:R-:W-:Y:S05]  /*0120*/  BSYNC B0 ;  /* 0x0000000000007941 */ /* 0x000fea0003800000 */
.L_x_0:
[----:B------:R-:W0:Y:S02]  /*0130*/  SHFL.IDX PT, R3, R0, RZ, 0x1f ;  /* 0x00001fff00037589 */ /* 0x000e2400000e0000 */
[----:B0-----:R-:W-:-:S13]  /*0140*/  ISETP.NE.AND P0, PT, R3, RZ, PT ;  /* 0x000000ff0300720c */ /* 0x001fda0003f05270 */
[----:B------:R-:W-:Y:S05]  /*0150*/  @P0 BRA `(.L_x_2) ;  /* 0x0000000000480947 */ /* 0x000fea0003800000 */
[----:B------:R-:W0:Y:S01]  /*0160*/  S2UR UR8, SR_CgaCtaId ;  /* 0x00000000000879c3 */ /* 0x000e220000008800 */
[----:B------:R-:W-:Y:S01]  /*0170*/  UMOV UR4, 0x400 ;  /* 0x0000040000047882 */ /* 0x000fe20000000000 */
[----:B------:R-:W-:Y:S01]  /*0180*/  UMOV UR5, 0x1 ;  /* 0x0000000100057882 */ /* 0x000fe20000000000 */
[----:B------:R-:W-:Y:S01]  /*0190*/  UMOV UR6, 0x8 ;  /* 0x0000000800067882 */ /* 0x000fe20000000000 */
[----:B------:R-:W-:Y:S01]  /*01a0*/  ELECT P0, URZ, PT ;  /* 0x00000000003f782f */ /* 0x000fe20003800000 */
[----:B------:R-:W-:-:S04]  /*01b0*/  UIADD3 UR6, -UR6, 0x100000, URZ ;  /* 0x0010000006067890 */ /* 0x000fc8000fffe13f */
[----:B------:R-:W-:Y:S02]  /*01c0*/  USHF.L.U32 UR7, UR6, 0xb, URZ ;  /* 0x0000000b06077899 */ /* 0x000fe4000800063f */
[----:B------:R-:W-:Y:S02]  /*01d0*/  USHF.L.U32 UR6, UR6, 0x1, URZ ;  /* 0x0000000106067899 */ /* 0x000fe4000800063f */
[----:B0-----:R-:W-:Y:S02]  /*01e0*/  ULEA UR8, UR8, UR4, 0x18 ;  /* 0x0000000408087291 */ /* 0x001fe4000f8ec03f */
[----:B------:R-:W-:-:S04]  /*01f0*/  UIADD3 UR4, -UR5, 0x100000, URZ ;  /* 0x0010000005047890 */ /* 0x000fc8000fffe13f */
[----:B------:R-:W-:Y:S02]  /*0200*/  USHF.L.U32 UR5, UR4, 0xb, URZ ;  /* 0x0000000b04057899 */ /* 0x000fe4000800063f */
[----:B------:R-:W-:Y:S01]  /*0210*/  USHF.L.U32 UR4, UR4, 0x1, URZ ;  /* 0x0000000104047899 */ /* 0x000fe2000800063f */
[----:B------:R-:W0:Y:S11]  /*0220*/  FENCE.VIEW.ASYNC.S ;  /* 0x00000000000073c6 */ /* 0x000e360000000000 */
[----:B0-----:R0:W1:Y:S01]  /*0230*/  SYNCS.EXCH.64 URZ, [UR8], UR4 ;  /* 0x00000004083f75b2 */ /* 0x0010620008000100 */
[----:B------:R0:W2:Y:S01]  /*0240*/  SYNCS.EXCH.64 URZ, [UR8+0x10], UR6 ;  /* 0x00001006083f75b2 */ /* 0x0000a20008000100 */
[----:B------:R0:W3:Y:S01]  /*0250*/  SYNCS.EXCH.64 URZ, [UR8+0x8], UR4 ;  /* 0x00000804083f75b2 */ /* 0x0000e20008000100 */
[----:B------:R0:W4:Y:S01]  /*0260*/  SYNCS.EXCH.64 URZ, [UR8+0x18], UR6 ;  /* 0x00001806083f75b2 */ /* 0x0001220008000100 */
[----:B------:R-:W-:Y:S01]  /*0270*/  NOP ;  /* 0x0000000000007918 */ /* 0x000fe20000000000 */
.L_x_2:
[----:B------:R-:W-:Y:S01]  /*0280*/  SHF.R.S32.HI R7, RZ, 0x1f, R18 ;  /* 0x0000001fff077819 */ /* 0x000fe20000011412 */
[----:B------:R-:W5:Y:S01]  /*0290*/  SHFL.IDX PT, R0, R0, RZ, 0x1f ;  /* 0x00001fff00007589 */ /* 0x000f6200000e0000 */
[----:B0-----:R-:W0:Y:S01]  /*02a0*/  S2UR UR8, SR_CTAID.X ;  /* 0x00000000000879c3 */ /* 0x001e220000002500 */
[----:B------:R-:W-:Y:S02]  /*02b0*/  ELECT P0, URZ, PT ;  /* 0x00000000003f782f */ /* 0x000fe40003800000 */
[----:B------:R-:W-:Y:S01]  /*02c0*/  LEA.HI R7, R7, R18, RZ, 0x7 ;  /* 0x0000001207077211 */ /* 0x000fe200078f38ff */
[----:B------:R-:W1:Y:S01]  /*02d0*/  S2R R4, SR_CTAID.Y ;  /* 0x0000000000047919 */ /* 0x000e620000002600 */
[----:B------:R-:W-:Y:S01]  /*02e0*/  ULDC UR4, c[0x0][0x154] ;  /* 0x0000550000047ab9 */ /* 0x000fe20000000800 */
[----:B------:R-:W-:Y:S01]  /*02f0*/  NOP ;  /* 0x0000000000007918 */ /* 0x000fe20000000000 */
[----:B------:R-:W-:Y:S01]  /*0300*/  LOP3.LUT R7, R7, 0xffffff80, RZ, 0xc0, !PT ;  /* 0xffffff8007077812 */ /* 0x000fe200078ec0ff */
[----:B------:R-:W-:Y:S01]  /*0310*/  NOP ;  /* 0x0000000000007918 */ /* 0x000fe20000000000 */
[----:B------:R-:W2:Y:S03]  /*0320*/  LDC R12, c[0x0][0x140] ;  /* 0x00005000ff0c7b82 */ /* 0x000ea60000000800 */
[----:B------:R-:W-:-:S05]  /*0330*/  IMAD.IADD R7, R18, 0x1, -R7 ;  /* 0x0000000112077824 */ /* 0x000fca00078e0a07 */
[----:B------:R-:W-:Y:S02]  /*0340*/  SHF.R.S32.HI R6, RZ, 0x1f, R7 ;  /* 0x0000001fff067819 */ /* 0x000fe40000011407 */
[----:B------:R-:W-:Y:S02]  /*0350*/  LOP3.LUT P2, RZ, R7, 0x7, RZ, 0xc0, !PT ;  /* 0x0000000707ff7812 */ /* 0x000fe4000784c0ff */
[----:B------:R-:W-:Y:S02]  /*0360*/  LEA.HI R6, R6, R7, RZ, 0x3 ;  /* 0x0000000706067211 */ /* 0x000fe400078f18ff */
[----:B-----5:R-:W-:Y:S02]  /*0370*/  ISETP.NE.OR P0, PT, R0, RZ, !P0 ;  /* 0x000000ff0000720c */ /* 0x020fe40004705670 */
[--C-:B------:R-:W-:Y:S02]  /*0380*/  SHF.R.S32.HI R0, RZ, 0x3, R6.reuse ;  /* 0x00000003ff007819 */ /* 0x100fe40000011406 */
[----:B------:R-:W-:-:S02]  /*0390*/  SHF.R.S32.HI R9, RZ, 0x1f, R6 ;  /* 0x0000001fff097819 */ /* 0x000fc40000011406 */
[----:B------:R-:W-:Y:S02]  /*03a0*/  SHF.R.S32.HI R6, RZ, 0x1f, R3 ;  /* 0x0000001fff067819 */ /* 0x000fe40000011403 */
[----:B------:R-:W-:Y:S02]  /*03b0*/  LEA.HI R9, R9, R0, RZ, 0x2 ;  /* 0x0000000009097211 */ /* 0x000fe400078f10ff */
[----:B------:R-:W-:Y:S02]  /*03c0*/  LEA.HI R6, R6, R3, RZ, 0x2 ;  /* 0x0000000306067211 */ /* 0x000fe400078f10ff */
[----:B-1----:R-:W-:Y:S01]  /*03d0*/  I2FP.F32.U32 R8, R4 ;  /* 0x0000000400087245 */ /* 0x002fe20000201000 */
[----:B------:R-:W-:Y:S01]  /*03e0*/  VOTEU.ALL UP0, P0 ;  /* 0x00000000003f7886 */ /* 0x000fe20000000000 */
[----:B------:R-:W-:Y:S01]  /*03f0*/  LOP3.LUT R6, R6, 0x3ffffffc, RZ, 0xc0, !PT ;  /* 0x3ffffffc06067812 */ /* 0x000fe200078ec0ff */
[----:B------:R-:W-:Y:S01]  /*0400*/  VOTEU.ALL UP1, P0 ;  /* 0x00000000003f7886 */ /* 0x000fe20000020000 */
[----:B------:R-:W-:Y:S01]  /*0410*/  LOP3.LUT R9, R9, 0xfffffffc, RZ, 0xc0, !PT ;  /* 0xfffffffc09097812 */ /* 0x000fe200078ec0ff */
[----:B------:R-:W-:Y:S01]  /*0420*/  FMUL R10, R8, UR4 ;  /* 0x00000004080a7c20 */ /* 0x000fe20008400000 */
[----:B------:R-:W-:Y:S01]  /*0430*/  IADD3 R11, R3, -R6, RZ ;  /* 0x80000006030b7210 */ /* 0x000fe20007ffe0ff */
[----:B------:R-:W1:Y:S01]  /*0440*/  @!UP0 S2UR UR7, SR_CgaCtaId ;  /* 0x00000000000789c3 */ /* 0x000e620000008800 */
[----:B0-----:R-:W-:Y:S01]  /*0450*/  I2FP.F32.U32 R6, UR8 ;  /* 0x0000000800067c45 */ /* 0x001fe20008201000 */
[----:B------:R-:W-:Y:S01]  /*0460*/  IMAD.IADD R0, R0, 0x1, -R9 ;  /* 0x0000000100007824 */ /* 0x000fe200078e0a09 */
[----:B------:R-:W-:Y:S01]  /*0470*/  ULDC UR4, c[0x0][0x150] ;  /* 0x0000540000047ab9 */ /* 0x000fe20000000800 */
[----:B------:R-:W0:Y:S01]  /*0480*/  F2I.U32.TRUNC.NTZ R10, R10 ;  /* 0x0000000a000a7305 */ /* 0x000e22000020f000 */
[----:B------:R-:W-:Y:S01]  /*0490*/  SHF.R.S32.HI R3, RZ, 0x1f, R2 ;  /* 0x0000001fff037819 */ /* 0x000fe20000011402 */
[----:B------:R-:W-:Y:S01]  /*04a0*/  FMUL R6, R6, UR4 ;  /* 0x0000000406067c20 */ /* 0x000fe20008400000 */
[----:B------:R-:W-:Y:S01]  /*04b0*/  IMAD R11, R11, 0x4, R0 ;  /* 0x000000040b0b7824 */ /* 0x000fe200078e0200 */
[----:B------:R-:W5:Y:S01]  /*04c0*/  LDC R9, c[0x0][0x148] ;  /* 0x00005200ff097b82 */ /* 0x000f620000000800 */
[----:B------:R-:W-:Y:S01]  /*04d0*/  LEA.HI R3, R3, R2, RZ, 0x2 ;  /* 0x0000000203037211 */ /* 0x000fe200078f10ff */
[----:B------:R-:W-:Y:S01]  /*04e0*/  UMOV UR4, 0x20 ;  /* 0x0000002000047882 */ /* 0x000fe20000000000 */
[----:B------:R-:W-:Y:S01]  /*04f0*/  IMAD.SHL.U32 R22, R11, 0x4, RZ ;  /* 0x000000040b167824 */ /* 0x000fe200078e00ff */
[----:B------:R-:W3:Y:S01]  /*0500*/  F2I.U32.TRUNC.NTZ R6, R6 ;  /* 0x0000000600067305 */ /* 0x000ee2000020f000 */
[----:B------:R-:W-:Y:S01]  /*0510*/  LOP3.LUT R3, R3, 0xfffffffc, RZ, 0xc0, !PT ;  /* 0xfffffffc03037812 */ /* 0x000fe200078ec0ff */
[----:B------:R-:W-:Y:S01]  /*0520*/  @!UP0 UMOV UR6, 0x400 ;  /* 0x0000040000068882 */ /* 0x000fe20000000000 */
[----:B------:R-:W-:-:S04]  /*0530*/  @!UP0 UIADD3 UR4, -UR4, 0x100000, URZ ;  /* 0x0010000004048890 */ /* 0x000fc8000fffe13f */
[----:B------:R-:W-:Y:S02]  /*0540*/  @!UP0 USHF.L.U32 UR5, UR4, 0xb, URZ ;  /* 0x0000000b04058899 */ /* 0x000fe4000800063f */
[----:B------:R-:W-:Y:S01]  /*0550*/  @!UP0 USHF.L.U32 UR4, UR4, 0x1, URZ ;  /* 0x0000000104048899 */ /* 0x000fe2000800063f */
[----:B------:R-:W4:Y:S01]  /*0560*/  LDC R8, c[0x0][0x144] ;  /* 0x00005100ff087b82 */ /* 0x000f220000000800 */
[----:B------:R-:W-:Y:S01]  /*0570*/  IADD3 R0, R2, -R3, RZ ;  /* 0x8000000302007210 */ /* 0x000fe20007ffe0ff */
[----:B0-----:R-:W-:Y:S01]  /*0580*/  IMAD.MOV R14, RZ, RZ, -R10 ;  /* 0x000000ffff0e7224 */ /* 0x001fe200078e0a0a */
[----:B------:R-:W-:Y:S02]  /*0590*/  LOP3.LUT R22, R11, 0xc, R22, 0x78, !PT ;  /* 0x0000000c0b167812 */ /* 0x000fe400078e7816 */
[----:B------:R-:W-:Y:S01]  /*05a0*/  ISETP.NE.AND P1, PT, R0, 0x3, PT ;  /* 0x000000030000780c */ /* 0x000fe20003f25270 */
[----:B-1----:R-:W-:Y:S01]  /*05b0*/  @!UP0 ULEA UR6, UR7, UR6, 0x18 ;  /* 0x0000000607068291 */ /* 0x002fe2000f8ec03f */
[----:B--2---:R-:W-:Y:S01]  /*05c0*/  ISETP.EQ.U32.AND P3, PT, R12, 0x1, PT ;  /* 0x000000010c00780c */ /* 0x004fe20003f62070 */
[----:B------:R-:W-:Y:S01]  /*05d0*/  VOTEU.ALL UP0, P0 ;  /* 0x00000000003f7886 */ /* 0x000fe20000000000 */
[----:B---3--:R-:W-:Y:S01]  /*05e0*/  IMAD.MOV R3, RZ, RZ, -R6 ;  /* 0x000000ffff037224 */ /* 0x008fe200078e0a06 */
[----:B------:R-:W-:-:S02]  /*05f0*/  ISETP.EQ.OR P1, PT, R0, RZ, !P1 ;  /* 0x000000ff0000720c */ /* 0x000fc40004f22670 */
[----:B------:R-:W-:Y:S01]  /*0600*/  ISETP.LT.U32.AND P0, PT, R22, 0x4, !P2 ;  /* 0x000000041600780c */ /* 0x000fe20005701070 */
[----:B-----5:R-:W-:Y:S01]  /*0610*/  IMAD R7, R9, R14, R4 ;  /* 0x0000000e09077224 */ /* 0x020fe200078e0204 */
[C---:B------:R-:W-:Y:S02]  /*0620*/  ISETP.EQ.AND P1, PT, R5.reuse, RZ, P1 ;  /* 0x000000ff0500720c */ /* 0x040fe40000f22270 */
[----:B------:R-:W-:Y:S01]  /*0630*/  ISETP.NE.AND P2, PT, R5, RZ, PT ;  /* 0x000000ff0500720c */ /* 0x000fe20003f45270 */
[----:B------:R-:W0:Y:S02]  /*0640*/  FENCE.VIEW.ASYNC.S ;  /* 0x00000000000073c6 */ /* 0x000e240000000000 */
[----:B0-----:R0:W1:Y:S01]  /*0650*/  @!UP0 SYNCS.EXCH.64 URZ, [UR6+0x30], UR4 ;  /* 0x00003004063f85b2 */ /* 0x0010620008000100 */
[----:B------:R-:W-:Y:S02]  /*0660*/  ISETP.NE.AND P4, PT, R7, R22, PT ;  /* 0x000000160700720c */ /* 0x000fe40003f85270 */
[----:B------:R-:W-:Y:S01]  /*0670*/  SEL R19, RZ, 0x1, !P1 ;  /* 0x00000001ff137807 */ /* 0x000fe20004800000 */
[----:B----4-:R-:W-:Y:S01]  /*0680*/  IMAD R3, R8, R3, UR8 ;  /* 0x0000000808037e24 */ /* 0x010fe2000f8e0203 */
[----:B------:R-:W-:-:S04]  /*0690*/  IADD3 R8, R5, -0x1, RZ ;  /* 0xffffffff05087810 */ /* 0x000fc80007ffe0ff */
[----:B------:R-:W-:Y:S02]  /*06a0*/  ISETP.EQ.OR P4, PT, R3, RZ, !P4 ;  /* 0x000000ff0300720c */ /* 0x000fe40006782670 */
[----:B------:R-:W-:Y:S02]  /*06b0*/  ISETP.GE.U32.AND P5, PT, R8, 0x2, PT ;  /* 0x000000020800780c */ /* 0x000fe40003fa6070 */
[----:B------:R-:W-:Y:S02]  /*06c0*/  PLOP3.LUT P0, PT, P0, P4, PT, 0x80, 0x0 ;  /* 0x000000000000781c */ /* 0x000fe40000709070 */
[----:B------:R-:W-:Y:S01]  /*06d0*/  SEL R19, R19, 0x2, P5 ;  /* 0x0000000213137807 */ /* 0x000fe20002800000 */
[----:B------:R0:W2:Y:S01]  /*06e0*/  @!UP1 SYNCS.EXCH.64 URZ, [UR6+0x38], UR4 ;  /* 0x00003804063f95b2 */ /* 0x0000a20008000100 */
[----:B------:R-:W-:Y:S01]  /*06f0*/  P2R R156, PR, RZ, 0x1 ;  /* 0x00000001ff9c7803 */ /* 0x000fe20000000000 */
[----:B------:R-:W-:Y:S01]  /*0700*/  NOP ;  /* 0x0000000000007918 */ /* 0x000fe20000000000 */
[----:B0-----:R-:W-:Y:S07]  /*0710*/  @!P3 BRA `(.L_x_3) ;  /* 0x000000000008b947 */ /* 0x001fee0003800000 */
[----:B-12---:R-:W-:Y:S01]  /*0720*/  UCGABAR_ARV ;  /* 0x00000000000079c7 */ /* 0x006fe20008000000 */
[----:B------:R-:W-:Y:S05]  /*0730*/  BRA `(.L_x_4) ;  /* 0x0000000000047947 */ /* 0x000fea0003800000 */
.L_x_3:
[----:B-12---:R-:W-:Y:S01]  /*0740*/  NOP ;  /* 0x0000000000007918 */ /* 0x006fe20000000000 */
.L_x_4:
[----:B------:R-:W0:Y:S01]  /*0750*/  LDC R2, c[0x0][0x65c] ;  /* 0x00019700ff027b82 */ /* 0x000e220000000800 */
[----:B------:R-:W-:Y:S02]  /*0760*/  IMAD.U32 R6, RZ, RZ, UR8 ;  /* 0x00000008ff067e24 */ /* 0x000fe4000f8e00ff */
[----:B------:R-:W-:Y:S01]  /*0770*/  IMAD.MOV.U32 R7, RZ, RZ, RZ ;  /* 0x000000ffff077224 */ /* 0x000fe200078e00ff */
[----:B0-----:R-:W-:-:S04]  /*0780*/  ISETP.NE.AND P1, PT, R2, 0x1, PT ;  /* 0x000000010200780c */ /* 0x001fc80003f25270 */
[----:B------:R-:W-:-:S09]  /*0790*/  P2R R5, PR, RZ, 0x2 ;  /* 0x00000002ff057803 */ /* 0x000fd20000000000 */
[----:B------:R-:W0:Y:S01]  /*07a0*/  @P1 LDC R17, c[0x0][0x10] ;  /* 0x00000400ff111b82 */ /* 0x000e220000000800 */
[----:B------:R-:W-:Y:S01]  /*07b0*/  @P1 IMAD.MOV.U32 R5, RZ, RZ, RZ ;  /* 0x000000ffff051224 */ /* 0x000fe200078e00ff */
[----:B------:R-:W-:-:S06]  /*07c0*/  @P1 MOV R13, RZ ;  /* 0x000000ff000d1202 */ /* 0x000fcc0000000f00 */
[----:B------:R-:W1:Y:S01]  /*07d0*/  @!P1 LDC R11, c[0x0][0xc] ;  /* 0x00000300ff0b9b82 */ /* 0x000e620000000800 */
[----:B0-----:R-:W-:-:S04]  /*07e0*/  @P1 IMAD.WIDE.U32 R16, R17, UR8, R4 ;  /* 0x0000000811101c25 */ /* 0x001fc8000f8e0004 */
[----:B------:R-:W-:Y:S02]  /*07f0*/  @P1 IMAD.IADD R17, R17, 0x1, R13 ;  /* 0x0000000111111824 */ /* 0x000fe400078e020d */
[----:B-1----:R-:W-:-:S04]  /*0800*/  @!P1 IMAD.WIDE.U32 R6, R4, R11, R6 ;  /* 0x0000000b04069225 */ /* 0x002fc800078e0006 */
[----:B------:R-:W-:Y:S01]  /*0810*/  @!P1 IMAD.MOV.U32 R17, RZ, RZ, R7 ;  /* 0x000000ffff119224 */ /* 0x000fe200078e0007 */
[----:B------:R-:W-:Y:S01]  /*0820*/  @!P1 MOV R16, R6 ;  /* 0x0000000600109202 */ /* 0x000fe20000000f00 */
[----:B------:R-:W-:Y:S06]  /*0830*/  @!P3 BRA `(.L_x_5) ;  /* 0x00000000000cb947 */ /* 0x000fec0003800000 */
[----:B------:R-:W-:Y:S01]  /*0840*/  UCGABAR_WAIT ;  /* 0x0000000000007dc7 */ /* 0x000fe20008000000 */
[----:B------:R-:W-:Y:S01]  /*0850*/  CCTL.IVALL ;  /* 0x00000000ff00798f */ /* 0x000fe20002000000 */
[----:B------:R-:W-:Y:S05]  /*0860*/  BRA `(.L_x_6) ;  /* 0x0000000000047947 */ /* 0x000fea0003800000 */
.L_x_5:
[----:B------:R-:W-:Y:S06]  /*0870*/  BAR.SYNC.DEFER_BLOCKING 0x0 ;  /* 0x0000000000007b1d */ /* 0x000fec0000010000 */
.L_x_6:
[----:B------:R-:W-:Y:S05]  /*0880*/  @!P2 BRA `(.L_x_7) ;  /* 0x0000008c00e4a947 */ /* 0x000fea0003800000 */
[----:B------:R-:W-:-:S13]  /*0890*/  ISETP.GT.U32.AND P0, PT, R8, 0x1, PT ;  /* 0x000000010800780c */ /* 0x000fda0003f04070 */
[----:B------:R-:W-:Y:S05]  /*08a0*/  @P0 EXIT ;  /* 0x000000000000094d */ /* 0x000fea0003800000 */
[----:B------:R-:W-:Y:S01]  /*08b0*/  ULDC.64 UR4, c[0x0][0x650] ;  /* 0x0001940000047ab9 */ /* 0x000fe20000000a00 */
[----:B------:R-:W-:Y:S01]  /*08c0*/  PRMT R0, RZ, 0x7610, R0 ;  /* 0x00007610ff007816 */ /* 0x000fe20000000000 */
[----:B------:R-:W-:Y:S01]  /*08d0*/  IMAD.MOV.U32 R152, RZ, RZ, -0x1 ;  /* 0xffffffffff987424 */ /* 0x000fe200078e00ff */
[----:B------:R-:W-:Y:S01]  /*08e0*/  ISETP.GE.U32.AND P0, PT, R16, UR4, PT ;  /* 0x0000000410007c0c */ /* 0x000fe2000bf06070 */
[----:B------:R-:W-:Y:S01]  /*08f0*/  IMAD.MOV.U32 R23, RZ, RZ, -0x1 ;  /* 0xffffffffff177424 */ /* 0x000fe200078e00ff */
[----:B------:R-:W-:Y:S02]  /*0900*/  MOV R153, 0xffffffff ;  /* 0xffffffff00997802 */ /* 0x000fe40000000f00 */
[----:B------:R-:W-:-:S13]  /*0910*/  ISETP.GE.U32.AND.EX P0, PT, R17, UR5, PT, P0 ;  /* 0x0000000511007c0c */ /* 0x000fda000bf06100 */
[----:B------:R-:W-:Y:S05]  /*0920*/  @P0 BRA `(.L_x_8) ;  /* 0x00000004002c0947 */ /* 0x000fea0003800000 */
[----:B------:R-:W0:Y:S01]  /*0930*/  LDC.64 R20, c[0x0][0x628] ;  /* 0x00018a00ff147b82 */ /* 0x000e220000000a00 */
[----:B------:R-:W-:Y:S01]  /*0940*/  IMAD.MOV.U32 R6, RZ, RZ, R16 ;  /* 0x000000ffff067224 */ /* 0x000fe200078e0010 */
[----:B------:R-:W-:-:S06]  /*0950*/  MOV R7, R17 ;  /* 0x0000001100077202 */ /* 0x000fcc0000000f00 */
[----:B------:R-:W1:Y:S08]  /*0960*/  LDC R0, c[0x0][0x630] ;  /* 0x00018c00ff007b82 */ /* 0x000e700000000800 */
[----:B------:R-:W2:Y:S01]  /*0970*/  LDC.64 R24, c[0x0][0x620] ;  /* 0x00018800ff187b82 */ /* 0x000ea20000000a00 */
[----:B0-----:R-:W-:-:S04]  /*0980*/  ISETP.NE.U32.AND P0, PT, R20, RZ, PT ;  /* 0x000000ff1400720c */ /* 0x001fc80003f05070 */
[----:B------:R-:W-:-:S13]  /*0990*/  ISETP.NE.AND.EX P0, PT, R21, RZ, PT, P0 ;  /* 0x000000ff1500720c */ /* 0x000fda0003f05300 */
[----:B-12---:R-:W-:Y:S05]  /*09a0*/  @!P0 BRA `(.L_x_9) ;  /* 0x0000000000288947 */ /* 0x006fea0003800000 */
[----:B------:R-:W0:Y:S02]  /*09b0*/  LDC R13, c[0x0][0x634] ;  /* 0x00018d00ff0d7b82 */ /* 0x000e240000000800 */
[----:B0-----:R-:W-:-:S05]  /*09c0*/  IADD3 R13, P0, R16, R13, RZ ;  /* 0x0000000d100d7210 */ /* 0x001fca0007f1e0ff */
[----:B------:R-:W-:-:S04]  /*09d0*/  IMAD.X R15, RZ, RZ, R17, P0 ;  /* 0x000000ffff0f7224 */ /* 0x000fc800000e0611 */
[----:B------:R-:W-:-:S04]  /*09e0*/  IMAD.WIDE.U32 R6, R15, R20, RZ ;  /* 0x000000140f067225 */ /* 0x000fc800078e00ff */
[----:B------:R-:W-:-:S04]  /*09f0*/  IMAD.WIDE.U32 R10, P0, R13, R21, R6 ;  /* 0x000000150d0a7225 */ /* 0x000fc80007800006 */
[----:B------:R-:W-:Y:S01]  /*0a00*/  IMAD.WIDE.U32 R6, R13, R20, RZ ;  /* 0x000000140d067225 */ /* 0x000fe200078e00ff */
[----:B------:R-:W-:-:S03]  /*0a10*/  MOV R12, R11 ;  /* 0x0000000b000c7202 */ /* 0x000fc60000000f00 */
[----:B------:R-:W-:Y:S01]  /*0a20*/  IMAD.X R13, RZ, RZ, RZ, P0 ;  /* 0x000000ffff0d7224 */ /* 0x000fe200000e06ff */
[----:B------:R-:W-:-:S05]  /*0a30*/  IADD3 RZ, P0, R7, R10, RZ ;  /* 0x0000000a07ff7210 */ /* 0x000fca0007f1e0ff */
[----:B------:R-:W-:-:S08]  /*0a40*/  IMAD.WIDE.U32.X R6, R15, R21, R12, P0 ;  /* 0x000000150f067225 */ /* 0x000fd000000e040c */
.L_x_9:
[----:B------:R-:W0:Y:S01]  /*0a50*/  LDC.64 R20, c[0x0][0x640] ;  /* 0x00019000ff147b82 */ /* 0x000e220000000a00 */
[--C-:B------:R-:W-:Y:S01]  /*0a60*/  SHF.R.U64 R27, R6, R0, R7.reuse ;  /* 0x00000000061b7219 */ /* 0x100fe20000001207 */
[----:B------:R-:W-:Y:S01]  /*0a70*/  IMAD R28, R9, R14, R4 ;  /* 0x0000000e091c7224 */ /* 0x000fe200078e0204 */
[----:B------:R-:W-:Y:S02]  /*0a80*/  SHF.R.U32.HI R0, RZ, R0, R7 ;  /* 0x00000000ff007219 */ /* 0x000fe40000011607 */
[----:B------:R-:W-:-:S03]  /*0a90*/  IADD3 R5, P0, RZ, -R27, RZ ;  /* 0x8000001bff057210 */ /* 0x000fc60007f1e0ff */
[----:B------:R-:W1:Y:S02]  /*0aa0*/  LDC R8, c[0x0][0x618] ;  /* 0x00018600ff087b82 */ /* 0x000e640000000800 */
[----:B------:R-:W-:-:S04]  /*0ab0*/  IMAD.X R7, RZ, RZ, ~R0, P0 ;  /* 0x000000ffff077224 */ /* 0x000fc800000e0e00 */
[-C--:B------:R-:W-:Y:S02]  /*0ac0*/  IMAD R0, R7, R24.reuse, RZ ;  /* 0x0000001807007224 */ /* 0x080fe400078e02ff */
[----:B------:R-:W2:Y:S01]  /*0ad0*/  LDC R11, c[0x0][0x608] ;  /* 0x00018200ff0b7b82 */ /* 0x000ea20000000800 */
[----:B------:R-:W-:-:S04]  /*0ae0*/  IMAD.WIDE.U32 R6, R5, R24, R16 ;  /* 0x0000001805067225 */ /* 0x000fc800078e0010 */
[----:B------:R-:W-:Y:S02]  /*0af0*/  IMAD R5, R5, R25, R0 ;  /* 0x0000001905057224 */ /* 0x000fe400078e0200 */
[----:B------:R-:W-:Y:S01]  /*0b00*/  IMAD.MOV.U32 R25, RZ, RZ, 0x1 ;  /* 0x00000001ff197424 */ /* 0x000fe200078e00ff */
[----:B------:R-:W3:Y:S01]  /*0b10*/  LDC R12, c[0x0][0x658] ;  /* 0x00019600ff0c7b82 */ /* 0x000ee20000000800 */
[----:B0-----:R-:W-:Y:S01]  /*0b20*/  ISETP.NE.U32.AND P0, PT, R20, RZ, PT ;  /* 0x000000ff1400720c */ /* 0x001fe20003f05070 */
[----:B------:R-:W-:Y:S01]  /*0b30*/  IMAD.IADD R5, R7, 0x1, R5 ;  /* 0x0000000107057824 */ /* 0x000fe200078e0205 */
[----:B------:R-:W-:Y:S02]  /*0b40*/  MOV R7, 0xffffffff ;  /* 0xffffffff00077802 */ /* 0x000fe40000000f00 */
[----:B------:R-:W-:-:S03]  /*0b50*/  ISETP.NE.AND.EX P0, PT, R21, RZ, PT, P0 ;  /* 0x000000ff1500720c */ /* 0x000fc60003f05300 */
[----:B------:R-:W0:Y:S01]  /*0b60*/  LDC R15, c[0x0][0x600] ;  /* 0x00018000ff0f7b82 */ /* 0x000e220000000800 */
[-CC-:B-1----:R-:W-:Y:S02]  /*0b70*/  SHF.R.U64 R13, R6, R8.reuse, R5.reuse ;  /* 0x00000008060d7219 */ /* 0x182fe40000001205 */
[----:B------:R-:W-:-:S05]  /*0b80*/  SHF.R.U32.HI R0, RZ, R8, R5 ;  /* 0x00000008ff007219 */ /* 0x000fca0000011605 */
[----:B------:R-:W1:Y:S01]  /*0b90*/  LDC R23, c[0x0][0x648] ;  /* 0x00019200ff177b82 */ /* 0x000e620000000800 */
[-CC-:B--2---:R-:W-:Y:S02]  /*0ba0*/  SHF.R.U64 R29, R13, R11.reuse, R0.reuse ;  /* 0x0000000b0d1d7219 */ /* 0x184fe40000001200 */
[----:B------:R-:W-:-:S05]  /*0bb0*/  SHF.R.U32.HI R5, RZ, R11, R0 ;  /* 0x0000000bff057219 */ /* 0x000fca0000011600 */
[----:B------:R-:W2:Y:S01]  /*0bc0*/  LDC R24, c[0x0][0x638] ;  /* 0x00018e00ff187b82 */ /* 0x000ea20000000800 */
[-CC-:B---3--:R-:W-:Y:S02]  /*0bd0*/  SHF.R.U64 R14, R29, R12.reuse, R5.reuse ;  /* 0x0000000c1d0e7219 */ /* 0x188fe40000001205 */
[-C--:B------:R-:W-:Y:S02]  /*0be0*/  SHF.L.U32 R0, R7, R12.reuse, RZ ;  /* 0x0000000c07007219 */ /* 0x080fe400000006ff */
[----:B------:R-:W-:Y:S01]  /*0bf0*/  SHF.R.U32.HI R5, RZ, R12, R5 ;  /* 0x0000000cff057219 */ /* 0x000fe20000011605 */
[----:B------:R-:W-:Y:S01]  /*0c00*/  IMAD.MOV.U32 R4, RZ, RZ, R14 ;  /* 0x000000ffff047224 */ /* 0x000fe200078e000e */
[----:B------:R-:W-:Y:S01]  /*0c10*/  LOP3.LUT R10, RZ, R0, RZ, 0x33, !PT ;  /* 0x00000000ff0a7212 */ /* 0x000fe200078e33ff */
[----:B------:R-:W3:Y:S01]  /*0c20*/  LDC R26, c[0x0][0x610] ;  /* 0x00018400ff1a7b82 */ /* 0x000ee20000000800 */
[----:B------:R-:W-:Y:S05]  /*0c30*/  @!P0 BRA `(.L_x_10) ;  /* 0x0000000000288947 */ /* 0x000fea0003800000 */
[----:B------:R-:W4:Y:S02]  /*0c40*/  LDC R9, c[0x0][0x64c] ;  /* 0x00019300ff097b82 */ /* 0x000f240000000800 */
[----:B----4-:R-:W-:-:S04]  /*0c50*/  IADD3 R9, P0, R14, R9, RZ ;  /* 0x000000090e097210 */ /* 0x010fc80007f1e0ff */
[----:B------:R-:W-:-:S05]  /*0c60*/  IADD3.X R11, RZ, R5, RZ, P0, !PT ;  /* 0x00000005ff0b7210 */ /* 0x000fca00007fe4ff */
[----:B------:R-:W-:-:S04]  /*0c70*/  IMAD.WIDE.U32 R4, R11, R20, RZ ;  /* 0x000000140b047225 */ /* 0x000fc800078e00ff */
[----:B------:R-:W-:-:S04]  /*0c80*/  IMAD.WIDE.U32 R6, P0, R9, R21, R4 ;  /* 0x0000001509067225 */ /* 0x000fc80007800004 */
[----:B------:R-:W-:-:S04]  /*0c90*/  IMAD.WIDE.U32 R4, R9, R20, RZ ;  /* 0x0000001409047225 */ /* 0x000fc800078e00ff */
[----:B------:R-:W-:Y:S01]  /*0ca0*/  IMAD.X R9, RZ, RZ, RZ, P0 ;  /* 0x000000ffff097224 */ /* 0x000fe200000e06ff */
[----:B------:R-:W-:Y:S01]  /*0cb0*/  IADD3 RZ, P0, R5, R6, RZ ;  /* 0x0000000605ff7210 */ /* 0x000fe20007f1e0ff */
[----:B------:R-:W-:-:S04]  /*0cc0*/  IMAD.MOV.U32 R8, RZ, RZ, R7 ;  /* 0x000000ffff087224 */ /* 0x000fc800078e0007 */
[----:B------:R-:W-:-:S08]  /*0cd0*/  IMAD.WIDE.U32.X R4, R11, R21, R8, P0 ;  /* 0x000000150b047225 */ /* 0x000fd000000e0408 */
.L_x_10:
[----:B-1----:R-:W-:Y:S02]  /*0ce0*/  SHF.R.U64 R4, R4, R23, R5 ;  /* 0x0000001704047219 */ /* 0x002fe40000001205 */
[----:B------:R-:W-:Y:S02]  /*0cf0*/  SHF.L.U32 R0, R25, R12, RZ ;  /* 0x0000000c19007219 */ /* 0x000fe400000006ff */
[----:B------:R-:W-:Y:S01]  /*0d00*/  LOP3.LUT R5, R29, R10, RZ, 0xc0, !PT ;  /* 0x0000000a1d057212 */ /* 0x000fe200078ec0ff */
[----:B------:R-:W-:Y:S01]  /*0d10*/  IMAD.MOV R7, RZ, RZ, -R4 ;  /* 0x000000ffff077224 */ /* 0x000fe200078e0a04 */
[----:B0-----:R-:W-:Y:S02]  /*0d20*/  IADD3 R6, R15, -0x1, RZ ;  /* 0xffffffff0f067810 */ /* 0x001fe40007ffe0ff */
[----:B------:R-:W-:Y:S01]  /*0d30*/  SEL R3, R3, R28, !P1 ;  /* 0x0000001c03037207 */ /* 0x000fe20004800000 */
[----:B------:R-:W-:Y:S01]  /*0d40*/  IMAD R4, R0, R4, R5 ;  /* 0x0000000400047224 */ /* 0x000fe200078e0205 */
[----:B------:R-:W-:Y:S01]  /*0d50*/  LOP3.LUT R6, R13, R6, RZ, 0xc0, !PT ;  /* 0x000000060d067212 */ /* 0x000fe200078ec0ff */
[----:B--2---:R-:W-:Y:S01]  /*0d60*/  IMAD R0, R7, R24, R14 ;  /* 0x0000001807007224 */ /* 0x004fe200078e020e */
[----:B------:R-:W-:Y:S01]  /*0d70*/  MOV R23, R27 ;  /* 0x0000001b00177202 */ /* 0x000fe20000000f00 */
[----:B---3--:R-:W-:-:S02]  /*0d80*/  IMAD R3, R4, R26, R3 ;  /* 0x0000001a04037224 */ /* 0x008fc400078e0203 */
[----:B------:R-:W-:Y:S02]  /*0d90*/  IMAD R152, R0, R15, R6 ;  /* 0x0000000f00987224 */ /* 0x000fe400078e0206 */
[----:B------:R-:W-:-:S03]  /*0da0*/  IMAD.MOV.U32 R4, RZ, RZ, 0x1 ;  /* 0x00000001ff047424 */ /* 0x000fc600078e00ff */
[----:B------:R-:W-:Y:S02]  /*0db0*/  SEL R153, R152, R3, !P1 ;  /* 0x0000000398997207 */ /* 0x000fe40004800000 */
[----:B------:R-:W-:Y:S02]  /*0dc0*/  PRMT R0, R4, 0x7610, R0 ;  /* 0x0000761004007816 */ /* 0x000fe40000000000 */
[----:B------:R-:W-:-:S07]  /*0dd0*/  SEL R152, R3, R152, !P1 ;  /* 0x0000009803987207 */ /* 0x000fce0004800000 */
.L_x_8:
[----:B------:R-:W-:-:S08]  /*0de0*/  NOP ;  /* 0x0000000000007918 */ /* 0x000fd00000000000 */
[----:B------:R-:W0:Y:S02]  /*0df0*/  USETMAXREG.TRY_ALLOC.CTAPOOL UP0, 0xe8 ;  /* 0x000000e8000079c8 */ /* 0x000e240008000600 */
[----:B0-----:R-:W-:-:S13]  /*0e00*/  PLOP3.LUT P0, PT, PT, PT, UP0, 0x80, 0x0 ;  /* 0x000000000000781c */ /* 0x001fda0003f0f008 */
[----:B------:R-:W-:Y:S05]  /*0e10*/  @!P0 BRA `(.L_x_8) ;  /* 0xfffffffc00f08947 */ /* 0x000fea000383ffff */
[----:B------:R-:W-:Y:S01]  /*0e20*/  ULDC.64 UR4, c[0x0][0x598] ;  /* 0x0001660000047ab9 */ /* 0x000fe20000000a00 */
[----:B------:R-:W-:Y:S01]  /*0e30*/  ULDC.64 UR36, c[0x0][0x208] ;  /* 0x0000820000247ab9 */ /* 0x000fe20000000a00 */
[----:B------:R-:W-:-:S04]  /*0e40*/  ISETP.NE.U32.AND P0, PT, RZ, UR4, PT ;  /* 0x00000004ff007c0c */ /* 0x000fc8000bf05070 */
[----:B------:R-:W-:-:S13]  /*0e50*/  ISETP.NE.AND.EX P0, PT, RZ, UR5, PT, P0 ;  /* 0x00000005ff007c0c */ /* 0x000fda000bf05300 */
[----:B------:R-:W-:Y:S05]  /*0e60*/  @!P0 BRA `(.L_x_11) ;  /* 0x00000000001c8947 */ /* 0x000fea0003800000 */
[----:B------:R-:W0:Y:S02]  /*0e70*/  LDC.64 R4, c[0x0][0x598] ;  /* 0x00016600ff047b82 */ /* 0x000e240000000a00 */
[----:B0-----:R-:W2:Y:S02]  /*0e80*/  LDG.E.64 R4, desc[UR36][R4.64] ;  /* 0x0000002404047981 */ /* 0x001ea4000c1e1b00 */
[----:B--2---:R-:W-:-:S04]  /*0e90*/  ISETP.NE.U32.AND P0, PT, R4, RZ, PT ;  /* 0x000000ff0400720c */ /* 0x004fc80003f05070 */
[----:B------:R-:W-:-:S13]  /*0ea0*/  ISETP.NE.AND.EX P0, PT, R5, RZ, PT, P0 ;  /* 0x000000ff0500720c */ /* 0x000fda0003f05300 */
[----:B------:R-:W-:Y:S05]  /*0eb0*/  @!P0 BRA `(.L_x_11) ;  /* 0x0000000000088947 */ /* 0x000fea0003800000 */
[----:B------:R0:W5:Y:S01]  /*0ec0*/  LD.E R154, desc[UR36][R4.64] ;  /* 0x00000024049a7980 */ /* 0x000162000c101900 */
[----:B------:R-:W-:Y:S05]  /*0ed0*/  BRA `(.L_x_12) ;  /* 0x0000000000247947 */ /* 0x000fea0003800000 */
.L_x_11:
[----:B------:R-:W-:Y:S02]  /*0ee0*/  ULDC.64 UR4, c[0x0][0x588] ;  /* 0x0001620000047ab9 */ /* 0x000fe40000000a00 */
[----:B------:R-:W-:-:S04]  /*0ef0*/  ISETP.NE.U32.AND P0, PT, RZ, UR4, PT ;  /* 0x00000004ff007c0c */ /* 0x000fc8000bf05070 */
[----:B------:R-:W-:-:S13]  /*0f00*/  ISETP.NE.AND.EX P0, PT, RZ, UR5, PT, P0 ;  /* 0x00000005ff007c0c */ /* 0x000fda000bf05300 */
[----:B------:R-:W-:Y:S05]  /*0f10*/  @!P0 BRA `(.L_x_13) ;  /* 0x00000000000c8947 */ /* 0x000fea0003800000 */
[----:B------:R-:W0:Y:S02]  /*0f20*/  LDC.64 R154, c[0x0][0x588] ;  /* 0x00016200ff9a7b82 */ /* 0x000e240000000a00 */
[----:B0-----:R1:W5:Y:S01]  /*0f30*/  LDG.E R154, desc[UR36][R154.64] ;  /* 0x000000249a9a7981 */ /* 0x001362000c1e1900 */
[----:B------:R-:W-:Y:S05]  /*0f40*/  BRA `(.L_x_12) ;  /* 0x0000000000087947 */ /* 0x000fea0003800000 */
.L_x_13:
[----:B------:R-:W-:Y:S02]  /*0f50*/  ULDC UR4, c[0x0][0x580] ;  /* 0x0001600000047ab9 */ /* 0x000fe40000000800 */
[----:B------:R-:W-:-:S07]  /*0f60*/  IMAD.U32 R154, RZ, RZ, UR4 ;  /* 0x00000004ff9a7e24 */ /* 0x000fce000f8e00ff */
.L_x_12:
[----:B------:R-:W-:Y:S02]  /*0f70*/  ULDC.64 UR4, c[0x0][0x5a0] ;  /* 0x0001680000047ab9 */ /* 0x000fe40000000a00 */
[----:B------:R-:W-:-:S04]  /*0f80*/  ISETP.NE.U32.AND P0, PT, RZ, UR4, PT ;  /* 0x00000004ff007c0c */ /* 0x000fc8000bf05070 */
[----:B------:R-:W-:-:S13]  /*0f90*/  ISETP.NE.AND.EX P0, PT, RZ, UR5, PT, P0 ;  /* 0x00000005ff007c0c */ /* 0x000fda000bf05300 */
[----:B------:R-:W-:Y:S05]  /*0fa0*/  @!P0 BRA `(.L_x_14) ;  /* 0x00000000001c8947 */ /* 0x000fea0003800000 */
[----:B0-----:R-:W0:Y:S02]  /*0fb0*/  LDC.64 R4, c[0x0][0x5a0] ;  /* 0x00016800ff047b82 */ /* 0x001e240000000a00 */
[----:B0-----:R-:W2:Y:S02]  /*0fc0*/  LDG.E.64 R4, desc[UR36][R4.64] ;  /* 0x0000002404047981 */ /* 0x001ea4000c1e1b00 */
[----:B--2---:R-:W-:-:S04]  /*0fd0*/  ISETP.NE.U32.AND P0, PT, R4, RZ, PT ;  /* 0x000000ff0400720c */ /* 0x004fc80003f05070 */
[----:B------:R-:W-:-:S13]  /*0fe0*/  ISETP.NE.AND.EX P0, PT, R5, RZ, PT, P0 ;  /* 0x000000ff0500720c */ /* 0x000fda0003f05300 */
[----:B------:R-:W-:Y:S05]  /*0ff0*/  @!P0 BRA `(.L_x_14) ;  /* 0x0000000000088947 */ /* 0x000fea0003800000 */
[----:B-1----:R0:W5:Y:S01]  /*1000*/  LD.E R155, desc[UR36][R4.64] ;  /* 0x00000024049b7980 */ /* 0x002162000c101900 */
[----:B------:R-:W-:Y:S05]  /*1010*/  BRA `(.L_x_15) ;  /* 0x0000000000247947 */ /* 0x000fea0003800000 */
.L_x_14:
[----:B------:R-:W-:Y:S02]  /*1020*/  ULDC.64 UR4, c[0x0][0x590] ;  /* 0x0001640000047ab9 */ /* 0x000fe40000000a00 */
[----:B------:R-:W-:-:S04]  /*1030*/  ISETP.NE.U32.AND P0, PT, RZ, UR4, PT ;  /* 0x00000004ff007c0c */ /* 0x000fc8000bf05070 */
[----:B------:R-:W-:-:S13]  /*1040*/  ISETP.NE.AND.EX P0, PT, RZ, UR5, PT, P0 ;  /* 0x00000005ff007c0c */ /* 0x000fda000bf05300 */
[----:B------:R-:W-:Y:S05]  /*1050*/  @!P0 BRA `(.L_x_16) ;  /* 0x00000000000c8947 */ /* 0x000fea0003800000 */
[----:B0-----:R-:W1:Y:S02]  /*1060*/  LDC.64 R4, c[0x0][0x590] ;  /* 0x00016400ff047b82 */ /* 0x001e640000000a00 */
[----:B-1----:R1:W5:Y:S01]  /*1070*/  LDG.E R155, desc[UR36][R4.64] ;  /* 0x00000024049b7981 */ /* 0x002362000c1e1900 */
[----:B------:R-:W-:Y:S05]  /*1080*/  BRA `(.L_x_15) ;  /* 0x0000000000087947 */ /* 0x000fea0003800000 */
.L_x_16:
[----:B------:R-:W-:Y:S02]  /*1090*/  ULDC UR4, c[0x0][0x584] ;  /* 0x0001610000047ab9 */ /* 0x000fe40000000800 */
[----:B-1----:R-:W-:-:S07]  /*10a0*/  IMAD.U32 R155, RZ, RZ, UR4 ;  /* 0x00000004ff9b7e24 */ /* 0x002fce000f8e00ff */
.L_x_15:
[----:B------:R-:W-:-:S13]  /*10b0*/  LOP3.LUT P0, RZ, R0, 0xff, RZ, 0xc0, !PT ;  /* 0x000000ff00ff7812 */ /* 0x000fda000780c0ff */
[----:B------:R-:W-:Y:S05]  /*10c0*/  @!P0 EXIT ;  /* 0x000000000000894d */ /* 0x000fea0003800000 */
[----:B------:R-:W-:Y:S01]  /*10d0*/  ULDC UR4, c[0x0][0x28c] ;  /* 0x0000a30000047ab9 */ /* 0x000fe20000000800 */
[----:B------:R-:W-:Y:S01]  /*10e0*/  LOP3.LUT R164, R19, 0x1, RZ, 0xfc, !PT ;  /* 0x0000000113a47812 */ /* 0x000fe200078efcff */
[----:B------:R-:W-:Y:S01]  /*10f0*/  UIADD3 UR4, UR4, 0x3f, URZ ;  /* 0x0000003f04047890 */ /* 0x000fe2000fffe03f */
[----:B------:R-:W-:Y:S01]  /*1100*/  UMOV UR38, URZ ;  /* 0x0000003f00267c82 */ /* 0x000fe20008000000 */
[----:B------:R-:W-:Y:S02]  /*1110*/  UMOV UR39, URZ ;  /* 0x0000003f00277c82 */ /* 0x000fe40008000000 */
[----:B------:R-:W-:-:S04]  /*1120*/  USHF.R.S32.HI UR5, URZ, 0x1f, UR4 ;  /* 0x0000001f3f057899 */ /* 0x000fc80008011404 */
[----:B------:R-:W-:-:S04]  /*1130*/  ULEA.HI UR5, UR5, UR4, URZ, 0x6 ;  /* 0x0000000405057291 */ /* 0x000fc8000f8f303f */
[----:B------:R-:W-:-:S12]  /*1140*/  USHF.R.S32.HI UR40, URZ, 0x6, UR5 ;  /* 0x000000063f287899 */ /* 0x000fd80008011405 */
.L_x_288:
[----:B------:R-:W-:Y:S01]  /*1150*/  LOP3.LUT R0, R18, 0x80, RZ, 0xc0, !PT ;  /* 0x0000008012007812 */ /* 0x000fe200078ec0ff */
[----:B--2---:R-:W2:Y:S01]  /*1160*/  S2UR UR7, SR_CgaCtaId ;  /* 0x00000000000779c3 */ /* 0x004ea20000008800 */
[----:B------:R-:W-:Y:S02]  /*1170*/  UMOV UR6, 0x400 ;  /* 0x0000040000067882 */ /* 0x000fe40000000000 */
[----:B------:R-:W-:-:S06]  /*1180*/  SHF.R.U32.HI R0, RZ, 0x7, R0 ;  /* 0x00000007ff007819 */ /* 0x000fcc0000011600 */
[----:B---3--:R-:W3:Y:S01]  /*1190*/  SHFL.IDX PT, R0, R0, RZ, 0x1f ;  /* 0x00001fff00007589 */ /* 0x008ee200000e0000 */
[----:B--2---:R-:W-:Y:S01]  /*11a0*/  ULEA UR6, UR7, UR6, 0x18 ;  /* 0x0000000607067291 */ /* 0x004fe2000f8ec03f */
[----:B---3--:R-:W-:-:S13]  /*11b0*/  R2UR UR4, R0 ;  /* 0x00000000000472ca */ /* 0x008fda00000e0000 */
[----:B------:R-:W-:-:S04]  /*11c0*/  ULEA.HI UR5, UR4, UR4, URZ, 0x1 ;  /* 0x0000000404057291 */ /* 0x000fc8000f8f083f */
[----:B------:R-:W-:-:S04]  /*11d0*/  ULOP3.LUT UR5, UR5, 0x7fffe, URZ, 0xc0, !UPT ;  /* 0x0007fffe05057892 */ /* 0x000fc8000f8ec03f */
[----:B------:R-:W-:-:S03]  /*11e0*/  UIADD3 UR5, UR4, -UR5, URZ ;  /* 0x8000000504057290 */ /* 0x000fc6000fffe03f */
[----:B------:R-:W-:Y:S01]  /*11f0*/  ULDC UR4, c[0x0][0x28c] ;  /* 0x0000a30000047ab9 */ /* 0x000fe20000000800 */
[----:B------:R-:W-:Y:S01]  /*1200*/  ULEA UR5, UR5, UR6, 0xd ;  /* 0x0000000605057291 */ /* 0x000fe2000f8e683f */
[----:B------:R-:W-:-:S03]  /*1210*/  ISETP.LT.AND P0, PT, RZ, UR4, PT ;  /* 0x00000004ff007c0c */ /* 0x000fc6000bf01270 */
[----:B------:R-:W-:-:S04]  /*1220*/  UIADD3 UR5, UR5, 0x100, URZ ;  /* 0x0000010005057890 */ /* 0x000fc8000fffe03f */
[----:B------:R-:W-:-:S04]  /*1230*/  USHF.R.U32.HI UR5, URZ, 0x4, UR5 ;  /* 0x000000043f057899 */ /* 0x000fc80008011605 */
[----:B------:R-:W-:Y:S02]  /*1240*/  ULOP3.LUT UR41, UR5, 0x3fff, URZ, 0xc0, !UPT ;  /* 0x00003fff05297892 */ /* 0x000fe4000f8ec03f */
[----:B-1--4-:R-:W-:Y:S10]  /*1250*/  @P0 BRA `(.L_x_17) ;  /* 0x0000000000400947 */ /* 0x012ff40003800000 */
[----:B------:R-:W-:Y:S01]  /*1260*/  MOV R0, 0x0 ;  /* 0x0000000000007802 */ /* 0x000fe20000000f00 */
[----:B------:R-:W-:Y:S01]  /*1270*/  ULDC.64 UR4, c[0x4][0x68] ;  /* 0x01001a0000047ab9 */ /* 0x000fe20000000a00 */
[----:B------:R-:W-:Y:S01]  /*1280*/  ULDC.64 UR6, c[0x4][0x8] ;  /* 0x0100020000067ab9 */ /* 0x000fe20000000a00 */
[----:B01----:R-:W-:Y:S01]  /*1290*/  MOV R4, UR4 ;  /* 0x0000000400047c02 */ /* 0x003fe20008000f00 */
[----:B------:R0:W1:Y:S01]  /*12a0*/  LDC.64 R14, c[0x4][R0] ;  /* 0x01000000000e7b82 */ /* 0x0000620000000a00 */
[----:B------:R-:W-:Y:S01]  /*12b0*/  IMAD.U32 R5, RZ, RZ, UR5 ;  /* 0x00000005ff057e24 */ /* 0x000fe2000f8e00ff */
[----:B------:R-:W-:Y:S01]  /*12c0*/  ULDC.64 UR4, c[0x4][0x70] ;  /* 0x01001c0000047ab9 */ /* 0x000fe20000000a00 */
[----:B------:R-:W-:Y:S01]  /*12d0*/  IMAD.U32 R10, RZ, RZ, UR6 ;  /* 0x00000006ff0a7e24 */ /* 0x000fe2000f8e00ff */
[----:B------:R-:W-:Y:S01]  /*12e0*/  MOV R7, UR5 ;  /* 0x0000000500077c02 */ /* 0x000fe20008000f00 */
[----:B------:R-:W-:Y:S01]  /*12f0*/  IMAD.U32 R6, RZ, RZ, UR4 ;  /* 0x00000004ff067e24 */ /* 0x000fe2000f8e00ff */
[----:B------:R-:W-:Y:S01]  /*1300*/  MOV R8, 0x1e1 ;  /* 0x000001e100087802 */ /* 0x000fe20000000f00 */
[----:B------:R-:W-:-:S02]  /*1310*/  IMAD.U32 R11, RZ, RZ, UR7 ;  /* 0x00000007ff0b7e24 */ /* 0x000fc4000f8e00ff */
[----:B------:R-:W-:Y:S02]  /*1320*/  IMAD.MOV.U32 R12, RZ, RZ, 0x1 ;  /* 0x00000001ff0c7424 */ /* 0x000fe400078e00ff */
[----:B0-----:R-:W-:-:S07]  /*1330*/  IMAD.MOV.U32 R13, RZ, RZ, RZ ;  /* 0x000000ffff0d7224 */ /* 0x001fce00078e00ff */
[----:B------:R-:W-:-:S07]  /*1340*/  LEPC R20, `(.L_x_17) ;  /* 0x000000001014794e */ /* 0x000fce0000000000 */
[----:B-1---5:R-:W-:Y:S05]  /*1350*/  CALL.ABS.NOINC R14 ;  /* 0x000000000e007343 */ /* 0x022fea0003c00000 */
.L_x_17:
[----:B------:R-:W-:-:S13]  /*1360*/  ISETP.NE.AND P0, PT, R164, 0x3, PT ;  /* 0x00000003a400780c */ /* 0x000fda0003f05270 */
[----:B------:R-:W-:Y:S05]  /*1370*/  @!P0 BRA `(.L_x_18) ;  /* 0x0000000000048947 */ /* 0x000fea0003800000 */
[----:B------:R-:W-:Y:S01]  /*1380*/  BPT.TRAP 0x1 ;  /* 0x000000040000795c */ /* 0x000fe20000300000 */
.L_x_18:
[----:B------:R-:W2:Y:S01]  /*1390*/  S2UR UR5, SR_CgaCtaId ;  /* 0x00000000000579c3 */ /* 0x000ea20000008800 */
[----:B------:R-:W-:Y:S01]  /*13a0*/  UMOV UR4, 0x400 ;  /* 0x0000040000047882 */ /* 0x000fe20000000000 */
[----:B------:R-:W-:Y:S01]  /*13b0*/  IMAD.U32 R0, RZ, RZ, UR38 ;  /* 0x00000026ff007e24 */ /* 0x000fe2000f8e00ff */
[----:B------:R-:W-:-:S04]  /*13c0*/  MOV R3, UR39 ;  /* 0x0000002700037c02 */ /* 0x000fc80008000f00 */
[----:B------:R-:W-:Y:S01]  /*13d0*/  SHF.L.U32 R0, R0, 0x1f, RZ ;  /* 0x0000001f00007819 */ /* 0x000fe200000006ff */
[----:B--2---:R-:W-:-:S06]  /*13e0*/  ULEA UR4, UR5, UR4, 0x18 ;  /* 0x0000000405047291 */ /* 0x004fcc000f8ec03f */
[----:B------:R-:W-:-:S05]  /*13f0*/  IMAD.U32 R6, RZ, RZ, UR4 ;  /* 0x00000004ff067e24 */ /* 0x000fca000f8e00ff */
[----:B------:R-:W-:-:S04]  /*1400*/  LEA R3, R3, R6, 0x3 ;  /* 0x0000000603037211 */ /* 0x000fc800078e18ff */
[----:B------:R2:W3:Y:S01]  /*1410*/  SYNCS.PHASECHK.TRANS64.TRYWAIT P1, [R3+URZ], R0 ;  /* 0x00000000030075a7 */ /* 0x0004e2000802017f */
[----:B------:R-:W-:Y:S05]  /*1420*/  @!P0 BRA `(.L_x_19) ;  /* 0x0000000000048947 */ /* 0x000fea0003800000 */
[----:B------:R-:W-:Y:S01]  /*1430*/  BPT.TRAP 0x1 ;  /* 0x000000040000795c */ /* 0x000fe20000300000 */
.L_x_19:
[----:B---3--:R-:W-:Y:S05]  /*1440*/  @P1 BRA `(.L_x_20) ;  /* 0x0000000000081947 */ /* 0x008fea0003800000 */
[----:B------:R-:W3:Y:S02]  /*1450*/  SYNCS.PHASECHK.TRANS64.TRYWAIT P1, [R3+URZ], R0 ;  /* 0x00000000030075a7 */ /* 0x000ee4000802017f */
[----:B---3--:R-:W-:Y:S05]  /*1460*/  @!P1 BRA `(.L_x_21) ;  /* 0x0000009800409947 */ /* 0x008fea0003800000 */
.L_x_20:
[----:B------:R-:W-:-:S04]  /*1470*/  UISETP.LT.AND UP0, UPT, UR40, 0x1, UPT ;  /* 0x000000012800788c */ /* 0x000fc8000bf01270 */
[----:B------:R-:W-:-:S06]  /*1480*/  USEL UR4, UR40, 0x1, UP0 ;  /* 0x0000000128047887 */ /* 0x000fcc0008000000 */
[----:B--23--:R-:W-:Y:S01]  /*1490*/  IMAD.U32 R0, RZ, RZ, UR4 ;  /* 0x00000004ff007e24 */ /* 0x00cfe2000f8e00ff */
[----:B------:R-:W-:Y:S05]  /*14a0*/  WARPSYNC.ALL ;  /* 0x0000000000007948 */ /* 0x000fea0003800000 */
[----:B------:R-:W-:-:S04]  /*14b0*/  IADD3 R0, -R0, UR40, RZ ;  /* 0x0000002800007c10 */ /* 0x000fc8000fffe1ff */
[----:B------:R-:W-:Y:S02]  /*14c0*/  ISETP.GE.AND P1, PT, R0, 0x1, PT ;  /* 0x000000010000780c */ /* 0x000fe40003f26270 */
[----:B------:R-:W-:Y:S01]  /*14d0*/  R2UR UR4, R6 ;  /* 0x00000000060472ca */ /* 0x000fe200000e0000 */
[----:B------:R-:W-:Y:S01]  /*14e0*/  WARPGROUP.ARRIVE ;  /* 0x00000000000079c5 */ /* 0x000fe20000000000 */
[----:B------:R-:W-:Y:S01]  /*14f0*/  UMOV UR9, 0x40000040 ;  /* 0x4000004000097882 */ /* 0x000fe20000000000 */
[----:B------:R-:W-:Y:S01]  /*1500*/  UMOV UR11, 0x40000040 ;  /* 0x40000040000b7882 */ /* 0x000fe20000000000 */
[----:B------:R-:W-:Y:S01]  /*1510*/  UMOV UR13, 0x40000040 ;  /* 0x40000040000d7882 */ /* 0x000fe20000000000 */
[----:B------:R-:W-:-:S08]  /*1520*/  UMOV UR15, UR11 ;  /* 0x0000000b000f7c82 */ /* 0x000fd00008000000 */
[----:B------:R-:W-:-:S04]  /*1530*/  UIADD3 UR4, UR4, 0x20100, URZ ;  /* 0x0002010004047890 */ /* 0x000fc8000fffe03f */
[----:B------:R-:W-:-:S04]  /*1540*/  USHF.R.U32.HI UR4, URZ, 0x4, UR4 ;  /* 0x000000043f047899 */ /* 0x000fc80008011604 */
[----:B------:R-:W-:Y:S02]  /*1550*/  ULOP3.LUT UR5, UR4, 0x3fff, URZ, 0xc0, !UPT ;  /* 0x00003fff04057892 */ /* 0x000fe4000f8ec03f */
[----:B------:R-:W-:Y:S02]  /*1560*/  ULOP3.LUT UR4, UR41, 0x10000, URZ, 0xfc, !UPT ;  /* 0x0001000029047892 */ /* 0x000fe4000f8efc3f */
[----:B------:R-:W-:Y:S02]  /*1570*/  ULOP3.LUT UR5, UR5, 0x10000, URZ, 0xfc, !UPT ;  /* 0x0001000005057892 */ /* 0x000fe4000f8efc3f */
[----:B------:R-:W-:Y:S02]  /*1580*/  ULEA UR8, UR39, UR4, 0xc ;  /* 0x0000000427087291 */ /* 0x000fe4000f8e603f */
[----:B------:R-:W-:Y:S02]  /*1590*/  ULEA UR6, UR39, UR5, 0xb ;  /* 0x0000000527067291 */ /* 0x000fe4000f8e583f */
[----:B------:R-:W-:-:S05]  /*15a0*/  UIADD3 UR12, UR8, 0x400, URZ ;  /* 0x00000400080c7890 */ /* 0x000fca000fffe03f */
[----:B------:R-:W-:Y:S02]  /*15b0*/  UMOV UR10, UR6 ;  /* 0x00000006000a7c82 */ /* 0x000fe40008000000 */
[----:B------:R-:W-:Y:S01]  /*15c0*/  HGMMA.64x128x8.F32.TF32 R88, gdesc[UR8], RZ, !UPT, gsb0 ;  /* 0x05e00000085879f0 */ /* 0x000fe2000c0028ff */
[----:B------:R-:W-:Y:S02]  /*15d0*/  UMOV UR14, UR10 ;  /* 0x0000000a000e7c82 */ /* 0x000fe40008000000 */
[----:B------:R-:W-:Y:S02]  /*15e0*/  WARPGROUP.DEPBAR.LE gsb0, 0x0 ;  /* 0x00008000000079c5 */ /* 0x000fe40000010000 */
[----:B------:R-:W-:-:S07]  /*15f0*/  WARPGROUP.ARRIVE ;  /* 0x00000000000079c5 */ /* 0x000fce0000000000 */
[----:B------:R-:W-:Y:S01]  /*1600*/  HGMMA.64x128x8.F32.TF32 R24, gdesc[UR12], RZ, !UPT, gsb0 ;  /* 0x05e000000c1879f0 */ /* 0x000fe2000c0028ff */
[----:B------:R-:W-:Y:S02]  /*1610*/  UIADD3 UR12, UR8, 0x2, URZ ;  /* 0x00000002080c7890 */ /* 0x000fe4000fffe03f */
[----:B------:R-:W-:Y:S01]  /*1620*/  UIADD3 UR14, UR6, 0x2, URZ ;  /* 0x00000002060e7890 */ /* 0x000fe2000fffe03f */
[----:B------:R-:W-:Y:S01]  /*1630*/  UMOV UR13, 0x40000040 ;  /* 0x40000040000d7882 */ /* 0x000fe20000000000 */
[----:B------:R-:W-:Y:S01]  /*1640*/  UMOV UR15, 0x40000040 ;  /* 0x40000040000f7882 */ /* 0x000fe20000000000 */
[----:B------:R-:W-:Y:S02]  /*1650*/  WARPGROUP.DEPBAR.LE gsb0, 0x0 ;  /* 0x00008000000079c5 */ /* 0x000fe40000010000 */
[----:B------:R-:W-:-:S06]  /*1660*/  WARPGROUP.ARRIVE ;  /* 0x00000000000079c5 */ /* 0x000fcc0000000000 */
[----:B------:R-:W-:Y:S01]  /*1670*/  HGMMA.64x128x8.F32.TF32 R88, gdesc[UR12], R88, gsb0 ;  /* 0x05e000000c5879f0 */ /* 0x000fe20008002858 */
[----:B------:R-:W-:Y:S01]  /*1680*/  UIADD3 UR12, UR8, 0x402, URZ ;  /* 0x00000402080c7890 */ /* 0x000fe2000fffe03f */
[----:B------:R-:W-:Y:S01]  /*1690*/  UMOV UR13, 0x40000040 ;  /* 0x40000040000d7882 */ /* 0x000fe20000000000 */
[----:B------:R-:W-:Y:S02]  /*16a0*/  WARPGROUP.DEPBAR.LE gsb0, 0x0 ;  /* 0x00008000000079c5 */ /* 0x000fe40000010000 */
[----:B------:R-:W-:-:S07]  /*16b0*/  WARPGROUP.ARRIVE ;  /* 0x00000000000079c5 */ /* 0x000fce0000000000 */
[----:B------:R-:W-:Y:S01]  /*16c0*/  HGMMA.64x128x8.F32.TF32 R24, gdesc[UR12], R24, gsb0 ;  /* 0x05e000000c1879f0 */ /* 0x000fe20008002818 */
        /* <DEDUP_REMOVED lines=71> */
[----:B------:R-:W-:Y:S03]  /*1b40*/  HGMMA.64x128x8.F32.TF32 R24, gdesc[UR12], R24, gsb0 ;  /* 0x05e000000c1879f0 */ /* 0x000fe60008002818 */
[----:B------:R-:W-:Y:S02]  /*1b50*/  WARPGROUP.DEPBAR.LE gsb0, 0x0 ;  /* 0x00008000000079c5 */ /* 0x000fe40000010000 */
[----:B------:R-:W-:Y:S05]  /*1b60*/  @!P1 BRA `(.L_x_22) ;  /* 0x0000000800349947 */ /* 0x000fea0003800000 */
[----:B------:R-:W-:Y:S02]  /*1b70*/  UIADD3 UR6, UR39, 0x1, URZ ;  /* 0x0000000127067890 */ /* 0x000fe4000fffe03f */
[----:B------:R-:W-:Y:S02]  /*1b80*/  IMAD.U32 R3, RZ, RZ, UR39 ;  /* 0x00000027ff037e24 */ /* 0x000fe4000f8e00ff */
[----:B------:R-:W-:-:S04]  /*1b90*/  UISETP.NE.AND UP0, UPT, UR6, 0x2, UPT ;  /* 0x000000020600788c */ /* 0x000fc8000bf05270 */
[----:B------:R-:W-:Y:S02]  /*1ba0*/  USEL UR7, URZ, 0x1, UP0 ;  /* 0x000000013f077887 */ /* 0x000fe40008000000 */
[----:B------:R-:W-:Y:S02]  /*1bb0*/  USEL UR6, UR6, URZ, UP0 ;  /* 0x0000003f06067287 */ /* 0x000fe40008000000 */
[----:B------:R-:W-:-:S06]  /*1bc0*/  ULOP3.LUT UR7, UR38, UR7, URZ, 0x3c, !UPT ;  /* 0x0000000726077292 */ /* 0x000fcc000f8e3c3f */
[----:B------:R-:W-:-:S07]  /*1bd0*/  MOV R7, UR7 ;  /* 0x0000000700077c02 */ /* 0x000fce0008000f00 */
.L_x_29:
[----:B------:R-:W-:Y:S05]  /*1be0*/  @!P0 BRA `(.L_x_23) ;  /* 0x0000000000048947 */ /* 0x000fea0003800000 */
[----:B------:R-:W-:Y:S01]  /*1bf0*/  BPT.TRAP 0x1 ;  /* 0x000000040000795c */ /* 0x000fe20000300000 */
.L_x_23:
[----:B------:R-:W2:Y:S01]  /*1c00*/  S2UR UR8, SR_CgaCtaId ;  /* 0x00000000000879c3 */ /* 0x000ea20000008800 */
[----:B------:R-:W-:Y:S01]  /*1c10*/  UMOV UR7, 0x400 ;  /* 0x0000040000077882 */ /* 0x000fe20000000000 */
[----:B01----:R-:W-:Y:S01]  /*1c20*/  IMAD.U32 R5, RZ, RZ, UR6 ;  /* 0x00000006ff057e24 */ /* 0x003fe2000f8e00ff */
[----:B------:R-:W-:Y:S01]  /*1c30*/  SHF.L.U32 R4, R7, 0x1f, RZ ;  /* 0x0000001f07047819 */ /* 0x000fe200000006ff */
[----:B--2---:R-:W-:-:S06]  /*1c40*/  ULEA UR7, UR8, UR7, 0x18 ;  /* 0x0000000708077291 */ /* 0x004fcc000f8ec03f */
[----:B------:R-:W-:-:S05]  /*1c50*/  IMAD.U32 R6, RZ, RZ, UR7 ;  /* 0x00000007ff067e24 */ /* 0x000fca000f8e00ff */
[----:B------:R-:W-:-:S04]  /*1c60*/  LEA R5, R5, R6, 0x3 ;  /* 0x0000000605057211 */ /* 0x000fc800078e18ff */
[----:B------:R0:W1:Y:S01]  /*1c70*/  SYNCS.PHASECHK.TRANS64.TRYWAIT P1, [R5+URZ], R4 ;  /* 0x00000004050075a7 */ /* 0x000062000802017f */
[----:B------:R-:W-:Y:S05]  /*1c80*/  @!P0 BRA `(.L_x_24) ;  /* 0x0000000000048947 */ /* 0x000fea0003800000 */
[----:B------:R-:W-:Y:S01]  /*1c90*/  BPT.TRAP 0x1 ;  /* 0x000000040000795c */ /* 0x000fe20000300000 */
.L_x_24:
[----:B-1----:R-:W-:Y:S05]  /*1ca0*/  @P1 BRA `(.L_x_25) ;  /* 0x0000000000081947 */ /* 0x002fea0003800000 */
[----:B------:R-:W1:Y:S02]  /*1cb0*/  SYNCS.PHASECHK.TRANS64.TRYWAIT P1, [R5+URZ], R4 ;  /* 0x00000004050075a7 */ /* 0x000e64000802017f */
[----:B-1----:R-:W-:Y:S05]  /*1cc0*/  @!P1 BRA `(.L_x_26) ;  /* 0x00000090003c9947 */ /* 0x002fea0003800000 */
.L_x_25:
[----:B------:R-:W-:Y:S01]  /*1cd0*/  ULEA UR10, UR6, UR4, 0xc ;  /* 0x00000004060a7291 */ /* 0x000fe2000f8e603f */
[----:B------:R-:W-:Y:S01]  /*1ce0*/  WARPGROUP.ARRIVE ;  /* 0x00000000000079c5 */ /* 0x000fe20000000000 */
[----:B------:R-:W-:Y:S01]  /*1cf0*/  ULEA UR8, UR6, UR5, 0xb ;  /* 0x0000000506087291 */ /* 0x000fe2000f8e583f */
[----:B------:R-:W-:Y:S01]  /*1d00*/  UMOV UR13, 0x40000040 ;  /* 0x40000040000d7882 */ /* 0x000fe20000000000 */
[----:B------:R-:W-:-:S03]  /*1d10*/  UMOV UR15, 0x40000040 ;  /* 0x40000040000f7882 */ /* 0x000fc60000000000 */
[----:B------:R-:W-:Y:S02]  /*1d20*/  UMOV UR12, UR10 ;  /* 0x0000000a000c7c82 */ /* 0x000fe40008000000 */
[----:B------:R-:W-:Y:S02]  /*1d30*/  UMOV UR14, UR8 ;  /* 0x00000008000e7c82 */ /* 0x000fe40008000000 */
        /* <DEDUP_REMOVED lines=92> */
[----:B------:R-:W-:Y:S01]  /*2300*/  BPT.TRAP 0x1 ;  /* 0x000000040000795c */ /* 0x000fe20000300000 */
.L_x_27:
[----:B------:R-:W-:-:S13]  /*2310*/  ISETP.NE.AND P1, PT, R156, RZ, PT ;  /* 0x000000ff9c00720c */ /* 0x000fda0003f25270 */
[----:B01----:R-:W-:-:S04]  /*2320*/  @P1 IMAD R4, R3, 0x8, R6 ;  /* 0x0000000803041824 */ /* 0x003fc800078e0206 */
[----:B------:R-:W-:-:S05]  /*2330*/  @P1 VIADD R5, R4, 0x10 ;  /* 0x0000001004051836 */ /* 0x000fca0000000000 */
[----:B------:R-:W-:-:S04]  /*2340*/  @P1 PRMT R5, R22, 0x654, R5 ;  /* 0x0000065416051816 */ /* 0x000fc80000000005 */
[----:B------:R0:W-:Y:S01]  /*2350*/  @P1 SYNCS.ARRIVE.TRANS64.RED.A1T0 RZ, [R5+URZ], RZ ;  /* 0x000000ff05ff19a7 */ /* 0x0001e2000810043f */
[----:B------:R-:W-:-:S13]  /*2360*/  ISETP.GT.U32.AND P1, PT, R19, 0x1, PT ;  /* 0x000000011300780c */ /* 0x000fda0003f24070 */
[----:B0-----:R-:W-:Y:S05]  /*2370*/  @P1 BRA `(.L_x_28) ;  /* 0x0000000000041947 */ /* 0x001fea0003800000 */
[----:B------:R-:W-:Y:S01]  /*2380*/  BPT.TRAP 0x1 ;  /* 0x000000040000795c */ /* 0x000fe20000300000 */
.L_x_28:
[----:B------:R-:W-:Y:S01]  /*2390*/  UIADD3 UR6, UR6, 0x1, URZ ;  /* 0x0000000106067890 */ /* 0x000fe2000fffe03f */
[C---:B------:R-:W-:Y:S01]  /*23a0*/  ISETP.GT.AND P2, PT, R0.reuse, 0x1, PT ;  /* 0x000000010000780c */ /* 0x040fe20003f44270 */
[----:B------:R-:W-:Y:S01]  /*23b0*/  VIADD R0, R0, 0xffffffff ;  /* 0xffffffff00007836 */ /* 0x000fe20000000000 */
[----:B------:R-:W-:Y:S01]  /*23c0*/  IADD3 R3, R3, 0x1, RZ ;  /* 0x0000000103037810 */ /* 0x000fe20007ffe0ff */
[----:B------:R-:W-:-:S03]  /*23d0*/  UISETP.NE.AND UP0, UPT, UR6, 0x2, UPT ;  /* 0x000000020600788c */ /* 0x000fc6000bf05270 */
[C---:B------:R-:W-:Y:S01]  /*23e0*/  ISETP.NE.AND P1, PT, R3.reuse, 0x2, PT ;  /* 0x000000020300780c */ /* 0x040fe20003f25270 */
[----:B------:R-:W-:Y:S02]  /*23f0*/  USEL UR7, URZ, 0x1, UP0 ;  /* 0x000000013f077887 */ /* 0x000fe40008000000 */
[----:B------:R-:W-:Y:S01]  /*2400*/  USEL UR6, UR6, URZ, UP0 ;  /* 0x0000003f06067287 */ /* 0x000fe20008000000 */
[----:B------:R-:W-:-:S03]  /*2410*/  SEL R3, R3, RZ, P1 ;  /* 0x000000ff03037207 */ /* 0x000fc60000800000 */
[----:B------:R-:W-:Y:S01]  /*2420*/  LOP3.LUT R7, R7, UR7, RZ, 0x3c, !PT ;  /* 0x0000000707077c12 */ /* 0x000fe2000f8e3cff */
[----:B------:R-:W-:Y:S07]  /*2430*/  @P2 BRA `(.L_x_29) ;  /* 0xfffffff400e82947 */ /* 0x000fee000383ffff */
.L_x_22:
[----:B------:R-:W2:Y:S02]  /*2440*/  LDC R0, c[0x0][0x28c] ;  /* 0x0000a300ff007b82 */ /* 0x000ea40000000800 */
[----:B--2---:R-:W-:-:S13]  /*2450*/  ISETP.GE.AND P1, PT, R0, 0x1, PT ;  /* 0x000000010000780c */ /* 0x004fda0003f26270 */
[----:B------:R-:W-:Y:S05]  /*2460*/  @!P1 BRA `(.L_x_30) ;  /* 0x0000000000409947 */ /* 0x000fea0003800000 */
[----:B------:R-:W-:Y:S05]  /*2470*/  @!P0 BRA `(.L_x_31) ;  /* 0x0000000000048947 */ /* 0x000fea0003800000 */
[----:B------:R-:W-:Y:S01]  /*2480*/  BPT.TRAP 0x1 ;  /* 0x000000040000795c */ /* 0x000fe20000300000 */
.L_x_31:
[----:B------:R-:W-:Y:S01]  /*2490*/  ISETP.NE.AND P0, PT, R156, RZ, PT ;  /* 0x000000ff9c00720c */ /* 0x000fe20003f05270 */
[----:B------:R-:W-:-:S12]  /*24a0*/  UISETP.LT.AND UP1, UPT, UR40, 0x1, UPT ;  /* 0x000000012800788c */ /* 0x000fd8000bf21270 */
[----:B------:R-:W-:-:S05]  /*24b0*/  VOTEU.ANY UP0, P0 ;  /* 0x00000000003f7886 */ /* 0x000fca0000000100 */
[----:B------:R-:W-:-:S04]  /*24c0*/  @UP0 USEL UR4, UR40, 0x1, UP1 ;  /* 0x0000000128040887 */ /* 0x000fc80008800000 */
[----:B------:R-:W-:-:S06]  /*24d0*/  @UP0 UIADD3 UR4, UR39, UR40, -UR4 ;  /* 0x0000002827040290 */ /* 0x000fcc000fffe804 */
[----:B------:R-:W-:-:S05]  /*24e0*/  IMAD.U32 R0, RZ, RZ, UR4 ;  /* 0x00000004ff007e24 */ /* 0x000fca000f8e00ff */
[----:B------:R-:W-:-:S04]  /*24f0*/  @P0 SHF.L.U32 R0, R0, 0x3, RZ ;  /* 0x0000000300000819 */ /* 0x000fc800000006ff */
[----:B------:R-:W-:-:S04]  /*2500*/  @P0 LOP3.LUT R0, R0, 0x8, RZ, 0xc0, !PT ;  /* 0x0000000800000812 */ /* 0x000fc800078ec0ff */
[----:B------:R-:W-:-:S04]  /*2510*/  @P0 IADD3 R3, R6, 0x10, R0 ;  /* 0x0000001006030810 */ /* 0x000fc80007ffe000 */
[----:B------:R-:W-:-:S04]  /*2520*/  @P0 PRMT R3, R22, 0x654, R3 ;  /* 0x0000065416030816 */ /* 0x000fc80000000003 */
[----:B------:R2:W-:Y:S01]  /*2530*/  @P0 SYNCS.ARRIVE.TRANS64.RED.A1T0 RZ, [R3+URZ], RZ ;  /* 0x000000ff03ff09a7 */ /* 0x0005e2000810043f */
[----:B------:R-:W-:-:S13]  /*2540*/  ISETP.GT.U32.AND P0, PT, R19, 0x1, PT ;  /* 0x000000011300780c */ /* 0x000fda0003f04070 */
[----:B--2---:R-:W-:Y:S05]  /*2550*/  @P0 BRA `(.L_x_30) ;  /* 0x0000000000040947 */ /* 0x004fea0003800000 */
[----:B------:R-:W-:Y:S01]  /*2560*/  BPT.TRAP 0x1 ;  /* 0x000000040000795c */ /* 0x000fe20000300000 */
.L_x_30:
[----:B------:R-:W2:Y:S01]  /*2570*/  LDC R6, c[0x0][0x288] ;  /* 0x0000a200ff067b82 */ /* 0x000ea20000000800 */
[--C-:B------:R-:W-:Y:S01]  /*2580*/  SHF.R.U32.HI R0, RZ, 0x2, R18.reuse ;  /* 0x00000002ff007819 */ /* 0x100fe20000011612 */
[----:B------:R-:W-:Y:S01]  /*2590*/  UIADD3 UR39, UR40, UR39, URZ ;  /* 0x0000002728277290 */ /* 0x000fe2000fffe03f */
[----:B01----:R-:W-:Y:S01]  /*25a0*/  SHF.R.U32.HI R5, RZ, 0x7, R18 ;  /* 0x00000007ff057819 */ /* 0x003fe20000011612 */
[----:B------:R-:W-:Y:S01]  /*25b0*/  IMAD.SHL.U32 R11, R153, 0x80, RZ ;  /* 0x00000080990b7824 */ /* 0x000fe200078e00ff */
[----:B------:R-:W-:Y:S01]  /*25c0*/  LOP3.LUT R3, R0, 0x7, RZ, 0xc0, !PT ;  /* 0x0000000700037812 */ /* 0x000fe200078ec0ff */
[----:B------:R-:W-:Y:S01]  /*25d0*/  USHF.R.U32.HI UR4, URZ, 0x1, UR39 ;  /* 0x000000013f047899 */ /* 0x000fe20008011627 */
[----:B------:R-:W-:Y:S01]  /*25e0*/  LOP3.LUT R4, R18, 0x60, RZ, 0xc0, !PT ;  /* 0x0000006012047812 */ /* 0x000fe200078ec0ff */
[----:B------:R-:W-:Y:S01]  /*25f0*/  ULDC UR8, c[0x0][0x284] ;  /* 0x0000a10000087ab9 */ /* 0x000fe20000000800 */
[----:B------:R-:W-:Y:S01]  /*2600*/  LOP3.LUT R0, R5, 0x1, RZ, 0xc0, !PT ;  /* 0x0000000105007812 */ /* 0x000fe200078ec0ff */
[----:B------:R-:W-:Y:S01]  /*2610*/  ULOP3.LUT UR4, UR4, 0x1, URZ, 0xc0, !UPT ;  /* 0x0000000104047892 */ /* 0x000fe2000f8ec03f */
[----:B------:R-:W-:Y:S01]  /*2620*/  SHF.R.U32.HI R8, RZ, 0x1, R4 ;  /* 0x00000001ff087819 */ /* 0x000fe20000011604 */
[----:B------:R-:W-:Y:S01]  /*2630*/  UISETP.GT.U32.AND UP1, UPT, UR39, 0x1, UPT ;  /* 0x000000012700788c */ /* 0x000fe2000bf24070 */
[----:B------:R-:W-:Y:S01]  /*2640*/  SHF.R.S32.HI R15, RZ, 0x1f, R23 ;  /* 0x0000001fff0f7819 */ /* 0x000fe20000011417 */
[----:B------:R-:W-:Y:S01]  /*2650*/  IMAD.SHL.U32 R4, R0, 0x40, RZ ;  /* 0x0000004000047824 */ /* 0x000fe200078e00ff */
[----:B------:R-:W-:Y:S01]  /*2660*/  IADD3 R5, RZ, -R8, -R3 ;  /* 0x80000008ff057210 */ /* 0x000fe20007ffe803 */
[----:B------:R-:W-:Y:S01]  /*2670*/  UISETP.NE.U32.AND UP0, UPT, UR4, 0x1, UPT ;  /* 0x000000010400788c */ /* 0x000fe2000bf05070 */
[----:B------:R-:W-:-:S02]  /*2680*/  ULDC.64 UR6, c[0x0][0x5d0] ;  /* 0x0001740000067ab9 */ /* 0x000fc40000000a00 */
[----:B------:R-:W-:Y:S01]  /*2690*/  LOP3.LUT R165, R4, 0x40, R3, 0xe2, !PT ;  /* 0x0000004004a57812 */ /* 0x000fe200078ee203 */
[----:B------:R-:W-:Y:S01]  /*26a0*/  IMAD R157, R0, -0x40, R5 ;  /* 0xffffffc0009d7824 */ /* 0x000fe200078e0205 */
[----:B------:R-:W-:Y:S01]  /*26b0*/  LOP3.LUT R3, R18, 0x3, RZ, 0xc0, !PT ;  /* 0x0000000312037812 */ /* 0x000fe200078ec0ff */
[----:B------:R-:W-:Y:S01]  /*26c0*/  IMAD.SHL.U32 R0, R152, 0x100, RZ ;  /* 0x0000010098007824 */ /* 0x000fe200078e00ff */
[----:B------:R-:W-:Y:S01]  /*26d0*/  UISETP.LT.U32.AND UP1, UPT, UR40, 0x2, UP1 ;  /* 0x000000022800788c */ /* 0x000fe20008f21070 */
[----:B--2---:R-:W-:Y:S01]  /*26e0*/  ISETP.GE.AND P0, PT, R11, R6, PT ;  /* 0x000000060b00720c */ /* 0x004fe20003f06270 */
[----:B------:R-:W-:Y:S01]  /*26f0*/  UISETP.GT.U32.AND UP0, UPT, UR40, 0x1, !UP0 ;  /* 0x000000012800788c */ /* 0x000fe2000c704070 */
[----:B------:R-:W-:Y:S01]  /*2700*/  IMAD R10, R3, -0x2, R6 ;  /* 0xfffffffe030a7824 */ /* 0x000fe200078e0206 */
[----:B------:R-:W-:Y:S01]  /*2710*/  SHF.L.U32 R6, R18, 0x1, RZ ;  /* 0x0000000112067819 */ /* 0x000fe200000006ff */
[----:B------:R-:W-:Y:S01]  /*2720*/  IMAD R4, R15, UR6, RZ ;  /* 0x000000060f047c24 */ /* 0x000fe2000f8e02ff */
[----:B------:R-:W-:Y:S01]  /*2730*/  ISETP.GE.OR P0, PT, R0, UR8, P0 ;  /* 0x0000000800007c0c */ /* 0x000fe20008706670 */
[----:B------:R-:W-:Y:S01]  /*2740*/  USEL UR5, URZ, 0x1, !UP1 ;  /* 0x000000013f057887 */ /* 0x000fe2000c800000 */
[----:B------:R-:W-:Y:S01]  /*2750*/  LOP3.LUT R6, R11, 0x6, R6, 0xf8, !PT ;  /* 0x000000060b067812 */ /* 0x000fe200078ef806 */
[----:B------:R-:W-:Y:S01]  /*2760*/  USEL UR4, URZ, 0x1, !UP0 ;  /* 0x000000013f047887 */ /* 0x000fe2000c000000 */
[----:B------:R-:W-:Y:S01]  /*2770*/  IMAD.WIDE R152, R152, 0x100, RZ ;  /* 0x0000010098987825 */ /* 0x000fe200078e02ff */
[----:B------:R-:W-:Y:S01]  /*2780*/  ULOP3.LUT UR39, UR39, 0x1, URZ, 0xc0, !UPT ;  /* 0x0000000127277892 */ /* 0x000fe2000f8ec03f */
[----:B------:R-:W-:Y:S01]  /*2790*/  SHF.R.S32.HI R7, RZ, 0x1f, R6 ;  /* 0x0000001fff077819 */ /* 0x000fe20000011406 */
[----:B------:R-:W-:Y:S01]  /*27a0*/  ULOP3.LUT UR38, UR4, UR38, UR5, 0x96, !UPT ;  /* 0x0000002604267292 */ /* 0x000fe2000f8e9605 */
[C---:B------:R-:W-:Y:S01]  /*27b0*/  IMAD R9, R23.reuse, UR7, R4 ;  /* 0x0000000717097c24 */ /* 0x040fe2000f8e0204 */
[----:B------:R-:W-:Y:S01]  /*27c0*/  IADD3 R157, -R0, UR8, R157 ;  /* 0x00000008009d7c10 */ /* 0x000fe2000fffe19d */
[----:B------:R-:W-:Y:S01]  /*27d0*/  IMAD.MOV.U32 R3, RZ, RZ, -0x1 ;  /* 0xffffffffff037424 */ /* 0x000fe200078e00ff */
[----:B------:R-:W-:Y:S01]  /*27e0*/  LOP3.LUT R165, R152, R165, R8, 0xfe, !PT ;  /* 0x000000a598a57212 */ /* 0x000fe200078efe08 */
[----:B------:R-:W-:Y:S01]  /*27f0*/  IMAD.WIDE.U32 R4, R23, UR6, R6 ;  /* 0x0000000617047c25 */ /* 0x000fe2000f8e0006 */
[----:B------:R-:W-:-:S03]  /*2800*/  IADD3 R0, -R11, R10, RZ ;  /* 0x0000000a0b007210 */ /* 0x000fc60007ffe1ff */
[----:B------:R-:W-:Y:S02]  /*2810*/  IMAD.IADD R9, R5, 0x1, R9 ;  /* 0x0000000105097824 */ /* 0x000fe400078e0209 */
[----:B------:R-:W-:Y:S01]  /*2820*/  IMAD.MOV.U32 R8, RZ, RZ, R4 ;  /* 0x000000ffff087224 */ /* 0x000fe200078e0004 */
[----:B------:R-:W-:Y:S06]  /*2830*/  @P0 BRA `(.L_x_32) ;  /* 0x00000068004c0947 */ /* 0x000fec0003800000 */
[----:B------:R-:W0:Y:S01]  /*2840*/  LDC.64 R4, c[0x0][0x5c8] ;  /* 0x00017200ff047b82 */ /* 0x000e220000000a00 */
[----:B-----5:R-:W-:Y:S01]  /*2850*/  FSETP.NEU.AND P1, PT, R155, RZ, PT ;  /* 0x000000ff9b00720b */ /* 0x020fe20003f2d000 */
[----:B------:R-:W-:Y:S01]  /*2860*/  BSSY B0, `(.L_x_32) ;  /* 0x0000690000007945 */ /* 0x000fe20003800000 */
[----:B------:R-:W-:-:S04]  /*2870*/  ISETP.GT.AND P0, PT, R157, RZ, PT ;  /* 0x000000ff9d00720c */ /* 0x000fc80003f04270 */
[----:B------:R-:W-:Y:S01]  /*2880*/  ISETP.GT.AND P3, PT, R0, RZ, P0 ;  /* 0x000000ff0000720c */ /* 0x000fe20000764270 */
[-C--:B0-----:R-:W-:Y:S02]  /*2890*/  IMAD R10, R153, R4.reuse, RZ ;  /* 0x00000004990a7224 */ /* 0x081fe400078e02ff */
[----:B------:R-:W-:-:S04]  /*28a0*/  IMAD.WIDE.U32 R168, R165, R4, R8 ;  /* 0x00000004a5a87225 */ /* 0x000fc800078e0008 */
[----:B------:R-:W-:-:S05]  /*28b0*/  IMAD R9, R165, R5, R10 ;  /* 0x00000005a5097224 */ /* 0x000fca00078e020a */
[----:B------:R-:W-:Y:S01]  /*28c0*/  IADD3 R171, R169, R9, RZ ;  /* 0x00000009a9ab7210 */ /* 0x000fe20007ffe0ff */
[----:B------:R-:W-:Y:S06]  /*28d0*/  @!P1 BRA `(.L_x_33) ;  /* 0x0000004800fc9947 */ /* 0x000fec0003800000 */
[----:B------:R-:W0:Y:S01]  /*28e0*/  LDC.64 R12, c[0x0][0x5b8] ;  /* 0x00016e00ff0c7b82 */ /* 0x000e220000000a00 */
[----:B------:R-:W-:-:S07]  /*28f0*/  ULDC.64 UR4, c[0x0][0x5c0] ;  /* 0x0001700000047ab9 */ /* 0x000fce0000000a00 */
[----:B------:R-:W1:Y:S08]  /*2900*/  LDC.64 R20, c[0x0][0x5b0] ;  /* 0x00016c00ff147b82 */ /* 0x000e700000000a00 */
[----:B------:R-:W2:Y:S01]  /*2910*/  LDC.64 R8, c[0x0][0x5a8] ;  /* 0x00016a00ff087b82 */ /* 0x000ea20000000a00 */
[-C--:B0-----:R-:W-:Y:S02]  /*2920*/  IMAD R10, R15, R12.reuse, RZ ;  /* 0x0000000c0f0a7224 */ /* 0x081fe400078e02ff */
[----:B------:R-:W-:-:S04]  /*2930*/  IMAD.WIDE.U32 R158, R23, R12, R6 ;  /* 0x0000000c179e7225 */ /* 0x000fc800078e0006 */
[----:B------:R-:W-:Y:S02]  /*2940*/  IMAD R13, R23, R13, R10 ;  /* 0x0000000d170d7224 */ /* 0x000fe400078e020a */
[-C--:B-1----:R-:W-:Y:S02]  /*2950*/  IMAD R10, R153, R20.reuse, RZ ;  /* 0x00000014990a7224 */ /* 0x082fe400078e02ff */
[----:B------:R-:W-:Y:S02]  /*2960*/  IMAD.IADD R15, R159, 0x1, R13 ;  /* 0x000000019f0f7824 */ /* 0x000fe400078e020d */
[----:B------:R-:W-:Y:S02]  /*2970*/  IMAD.MOV.U32 R14, RZ, RZ, R158 ;  /* 0x000000ffff0e7224 */ /* 0x000fe400078e009e */
[C---:B------:R-:W-:Y:S02]  /*2980*/  IMAD R173, R165.reuse, R21, R10 ;  /* 0x00000015a5ad7224 */ /* 0x040fe400078e020a */
[----:B------:R-:W-:-:S05]  /*2990*/  IMAD.WIDE.U32 R10, R165, R20, R14 ;  /* 0x00000014a50a7225 */ /* 0x000fca00078e000e */
[----:B------:R-:W-:Y:S02]  /*29a0*/  IADD3 R11, R11, R173, RZ ;  /* 0x000000ad0b0b7210 */ /* 0x000fe40007ffe0ff */
[----:B--2---:R-:W-:-:S04]  /*29b0*/  LEA R162, P1, R10, R8, 0x2 ;  /* 0x000000080aa27211 */ /* 0x004fc800078210ff */
[----:B------:R-:W-:-:S05]  /*29c0*/  LEA.HI.X R163, R10, R9, R11, 0x2, P1 ;  /* 0x000000090aa37211 */ /* 0x000fca00008f140b */
[----:B------:R0:W2:Y:S01]  /*29d0*/  @P3 LDG.E.LTC128B R170, desc[UR36][R162.64] ;  /* 0x00000024a2aa3981 */ /* 0x0000a2000c1e1920 */
[----:B------:R-:W-:Y:S01]  /*29e0*/  IMAD.WIDE.U32 R160, R165, R20, R6 ;  /* 0x00000014a5a07225 */ /* 0x000fe200078e0006 */
[----:B------:R-:W-:Y:S01]  /*29f0*/  LEA R10, P1, R168, UR4, 0x2 ;  /* 0x00000004a80a7c11 */ /* 0x000fe2000f8210ff */
[----:B------:R-:W-:Y:S01]  /*2a00*/  BSSY B1, `(.L_x_34) ;  /* 0x0000016000017945 */ /* 0x000fe20003800000 */
[----:B------:R-:W-:Y:S01]  /*2a10*/  ISETP.GT.AND P4, PT, R0, 0x1, P0 ;  /* 0x000000010000780c */ /* 0x000fe20000784270 */
[----:B------:R-:W-:Y:S01]  /*2a20*/  IMAD.IADD R161, R173, 0x1, R161 ;  /* 0x00000001ada17824 */ /* 0x000fe200078e02a1 */
[----:B------:R-:W-:Y:S01]  /*2a30*/  LEA.HI.X R11, R168, UR5, R171, 0x2, P1 ;  /* 0x00000005a80b7c11 */ /* 0x000fe200088f14ab */
[----:B------:R-:W-:Y:S01]  /*2a40*/  IMAD.WIDE.U32 R166, R23, R12, R160 ;  /* 0x0000000c17a67225 */ /* 0x000fe200078e00a0 */
[----:B------:R-:W-:-:S03]  /*2a50*/  SHF.L.U64.HI R161, R20, 0x3, R21 ;  /* 0x0000000314a17819 */ /* 0x000fc60000010215 */
[----:B------:R-:W-:Y:S01]  /*2a60*/  IMAD.SHL.U32 R160, R20, 0x8, RZ ;  /* 0x0000000814a07824 */ /* 0x000fe200078e00ff */
[----:B------:R-:W-:Y:S02]  /*2a70*/  IADD3 R171, R13, R167, RZ ;  /* 0x000000a70dab7210 */ /* 0x000fe40007ffe0ff */
[----:B0-----:R-:W-:Y:S01]  /*2a80*/  LEA R162, P1, R166, R8, 0x2 ;  /* 0x00000008a6a27211 */ /* 0x001fe200078210ff */
[----:B------:R-:W-:-:S03]  /*2a90*/  IMAD.WIDE.U32 R168, R165, R20, R160 ;  /* 0x00000014a5a87225 */ /* 0x000fc600078e00a0 */
[----:B------:R-:W-:Y:S01]  /*2aa0*/  LEA.HI.X R163, R166, R9, R171, 0x2, P1 ;  /* 0x00000009a6a37211 */ /* 0x000fe200008f14ab */
[----:B------:R-:W-:Y:S01]  /*2ab0*/  IMAD.IADD R177, R173, 0x1, R169 ;  /* 0x00000001adb17824 */ /* 0x000fe200078e02a9 */
[----:B------:R-:W-:Y:S02]  /*2ac0*/  IADD3 R166, P2, R158, R168, RZ ;  /* 0x000000a89ea67210 */ /* 0x000fe40007f5e0ff */
[----:B------:R-:W-:Y:S01]  /*2ad0*/  ISETP.GT.AND P1, PT, R157, 0x8, PT ;  /* 0x000000089d00780c */ /* 0x000fe20003f24270 */
[----:B--2---:R-:W-:-:S04]  /*2ae0*/  FMUL R167, R170, R155 ;  /* 0x0000009baaa77220 */ /* 0x004fc80000400000 */
[----:B------:R-:W-:Y:S01]  /*2af0*/  FFMA R171, R88, R154, R167 ;  /* 0x0000009a58ab7223 */ /* 0x000fe200000000a7 */
[----:B------:R-:W-:Y:S01]  /*2b00*/  IMAD.X R167, R177, 0x1, R15, P2 ;  /* 0x00000001b1a77824 */ /* 0x000fe200010e060f */
[----:B------:R-:W-:-:S03]  /*2b10*/  LEA R172, P2, R166, R8, 0x2 ;  /* 0x00000008a6ac7211 */ /* 0x000fc600078410ff */
[----:B------:R0:W-:Y:S01]  /*2b20*/  @P3 STG.E desc[UR36][R10.64], R171 ;  /* 0x000000ab0a003986 */ /* 0x0001e2000c101924 */
[----:B------:R-:W-:Y:S01]  /*2b30*/  ISETP.GT.AND P3, PT, R0, RZ, P1 ;  /* 0x000000ff0000720c */ /* 0x000fe20000f64270 */
[----:B------:R-:W-:-:S12]  /*2b40*/  @!P4 BRA `(.L_x_35) ;  /* 0x000000000004c947 */ /* 0x000fd80003800000 */
[----:B------:R1:W5:Y:S02]  /*2b50*/  LDG.E.LTC128B R170, desc[UR36][R162.64+0x4] ;  /* 0x00000424a2aa7981 */ /* 0x000364000c1e1920 */
.L_x_35:
[----:B------:R-:W-:Y:S05]  /*2b60*/  BSYNC B1 ;  /* 0x0000000000017941 */ /* 0x000fea0003800000 */
.L_x_34:
[----:B-----5:R-:W-:Y:S01]  /*2b70*/  FMUL R88, R170, R155 ;  /* 0x0000009baa587220 */ /* 0x020fe20000400000 */
[----:B------:R-:W-:Y:S02]  /*2b80*/  LEA.HI.X R173, R166, R9, R167, 0x2, P2 ;  /* 0x00000009a6ad7211 */ /* 0x000fe400010f14a7 */
[----:B------:R-:W-:Y:S01]  /*2b90*/  MOV R166, R170 ;  /* 0x000000aa00a67202 */ /* 0x000fe20000000f00 */
[----:B------:R-:W-:-:S05]  /*2ba0*/  FFMA R175, R89, R154, R88 ;  /* 0x0000009a59af7223 */ /* 0x000fca0000000058 */
[----:B------:R2:W-:Y:S04]  /*2bb0*/  @P4 STG.E desc[UR36][R10.64+0x4], R175 ;  /* 0x000004af0a004986 */ /* 0x0005e8000c101924 */
[----:B------:R-:W2:Y:S01]  /*2bc0*/  @P3 LDG.E.LTC128B R166, desc[UR36][R172.64] ;  /* 0x00000024aca63981 */ /* 0x000ea2000c1e1920 */
[----:B------:R-:W-:Y:S01]  /*2bd0*/  IADD3 R168, P2, R6, R168, RZ ;  /* 0x000000a806a87210 */ /* 0x000fe20007f5e0ff */
[----:B------:R-:W-:Y:S01]  /*2be0*/  IMAD.SHL.U32 R167, R4, 0x20, RZ ;  /* 0x0000002004a77824 */ /* 0x000fe200078e00ff */
[----:B------:R-:W-:Y:S03]  /*2bf0*/  BSSY B1, `(.L_x_36) ;  /* 0x000000f000017945 */ /* 0x000fe60003800000 */
[----:B------:R-:W-:Y:S01]  /*2c00*/  IMAD.X R169, R7, 0x1, R177, P2 ;  /* 0x0000000107a97824 */ /* 0x000fe200010e06b1 */
[----:B------:R-:W-:Y:S01]  /*2c10*/  IADD3 R170, P2, R167, R10, RZ ;  /* 0x0000000aa7aa7210 */ /* 0x000fe20007f5e0ff */
[----:B------:R-:W-:-:S05]  /*2c20*/  IMAD.WIDE.U32 R168, R23, R12, R168 ;  /* 0x0000000c17a87225 */ /* 0x000fca00078e00a8 */
[----:B------:R-:W-:Y:S02]  /*2c30*/  IADD3 R89, R13, R169, RZ ;  /* 0x000000a90d597210 */ /* 0x000fe40007ffe0ff */
[----:B------:R-:W-:Y:S02]  /*2c40*/  SHF.L.U64.HI R169, R4, 0x5, R5 ;  /* 0x0000000504a97819 */ /* 0x000fe40000010205 */
[----:B------:R-:W-:-:S03]  /*2c50*/  LEA R88, P4, R168, R8, 0x2 ;  /* 0x00000008a8587211 */ /* 0x000fc600078810ff */
[----:B0-----:R-:W-:Y:S01]  /*2c60*/  IMAD.X R171, R169, 0x1, R11, P2 ;  /* 0x00000001a9ab7824 */ /* 0x001fe200010e060b */
[----:B------:R-:W-:Y:S02]  /*2c70*/  LEA.HI.X R89, R168, R9, R89, 0x2, P4 ;  /* 0x00000009a8597211 */ /* 0x000fe400020f1459 */
[----:B------:R-:W-:Y:S01]  /*2c80*/  ISETP.GT.AND P4, PT, R0, 0x1, P1 ;  /* 0x000000010000780c */ /* 0x000fe20000f84270 */
[----:B--2---:R-:W-:-:S04]  /*2c90*/  FMUL R175, R166, R155 ;  /* 0x0000009ba6af7220 */ /* 0x004fc80000400000 */
[----:B------:R-:W-:-:S05]  /*2ca0*/  FFMA R175, R90, R154, R175 ;  /* 0x0000009a5aaf7223 */ /* 0x000fca00000000af */
[----:B------:R0:W-:Y:S03]  /*2cb0*/  @P3 STG.E desc[UR36][R170.64], R175 ;  /* 0x000000afaa003986 */ /* 0x0001e6000c101924 */
[----:B------:R-:W-:Y:S05]  /*2cc0*/  @!P4 BRA `(.L_x_37) ;  /* 0x000000000004c947 */ /* 0x000fea0003800000 */
[----:B------:R2:W5:Y:S02]  /*2cd0*/  LDG.E.LTC128B R166, desc[UR36][R88.64+0x4] ;  /* 0x0000042458a67981 */ /* 0x000564000c1e1920 */
.L_x_37:
[----:B------:R-:W-:Y:S05]  /*2ce0*/  BSYNC B1 ;  /* 0x0000000000017941 */ /* 0x000fea0003800000 */
.L_x_36:
[----:B-----5:R-:W-:Y:S01]  /*2cf0*/  FMUL R90, R166, R155 ;  /* 0x0000009ba65a7220 */ /* 0x020fe20000400000 */
[----:B------:R-:W-:Y:S01]  /*2d00*/  ISETP.GT.AND P2, PT, R0, 0x8, P0 ;  /* 0x000000080000780c */ /* 0x000fe20000744270 */
[----:B------:R-:W-:Y:S02]  /*2d10*/  BSSY B1, `(.L_x_38) ;  /* 0x0000007000017945 */ /* 0x000fe40003800000 */
[----:B------:R-:W-:Y:S01]  /*2d20*/  FFMA R173, R91, R154, R90 ;  /* 0x0000009a5bad7223 */ /* 0x000fe2000000005a */
[----:B------:R-:W-:Y:S01]  /*2d30*/  @P4 IMAD.MOV.U32 R90, RZ, RZ, R170 ;  /* 0x000000ffff5a4224 */ /* 0x000fe200078e00aa */
[----:B------:R-:W-:-:S05]  /*2d40*/  @P4 MOV R91, R171 ;  /* 0x000000ab005b4202 */ /* 0x000fca0000000f00 */
[----:B------:R3:W-:Y:S03]  /*2d50*/  @P4 STG.E desc[UR36][R90.64+0x4], R173 ;  /* 0x000004ad5a004986 */ /* 0x0007e6000c101924 */
[----:B------:R-:W-:Y:S05]  /*2d60*/  @!P2 BRA `(.L_x_39) ;  /* 0x000000000004a947 */ /* 0x000fea0003800000 */
[----:B------:R4:W5:Y:S02]  /*2d70*/  LDG.E.LTC128B R166, desc[UR36][R162.64+0x20] ;  /* 0x00002024a2a67981 */ /* 0x000964000c1e1920 */
.L_x_39:
[----:B------:R-:W-:Y:S05]  /*2d80*/  BSYNC B1 ;  /* 0x0000000000017941 */ /* 0x000fea0003800000 */
.L_x_38:
[----:B---3-5:R-:W-:Y:S01]  /*2d90*/  FMUL R91, R166, R155 ;  /* 0x0000009ba65b7220 */ /* 0x028fe20000400000 */
[----:B------:R-:W-:Y:S01]  /*2da0*/  ISETP.GT.AND P3, PT, R0, 0x9, P0 ;  /* 0x000000090000780c */ /* 0x000fe20000764270 */
[----:B------:R-:W-:Y:S02]  /*2db0*/  BSSY B1, `(.L_x_40) ;  /* 0x0000005000017945 */ /* 0x000fe40003800000 */
[----:B------:R-:W-:-:S05]  /*2dc0*/  FFMA R91, R92, R154, R91 ;  /* 0x0000009a5c5b7223 */ /* 0x000fca000000005b */
[----:B------:R3:W-:Y:S05]  /*2dd0*/  @P2 STG.E desc[UR36][R10.64+0x20], R91 ;  /* 0x0000205b0a002986 */ /* 0x0007ea000c101924 */
[----:B------:R-:W-:Y:S05]  /*2de0*/  @!P3 BRA `(.L_x_41) ;  /* 0x000000000004b947 */ /* 0x000fea0003800000 */
[----:B------:R0:W5:Y:S02]  /*2df0*/  LDG.E.LTC128B R166, desc[UR36][R162.64+0x24] ;  /* 0x00002424a2a67981 */ /* 0x000164000c1e1920 */
.L_x_41:
[----:B------:R-:W-:Y:S05]  /*2e00*/  BSYNC B1 ;  /* 0x0000000000017941 */ /* 0x000fea0003800000 */
.L_x_40:
[----:B-----5:R-:W-:Y:S01]  /*2e10*/  FMUL R90, R166, R155 ;  /* 0x0000009ba65a7220 */ /* 0x020fe20000400000 */
[----:B------:R-:W-:Y:S01]  /*2e20*/  ISETP.GT.AND P2, PT, R0, 0x8, P1 ;  /* 0x000000080000780c */ /* 0x000fe20000f44270 */
[----:B------:R-:W-:Y:S02]  /*2e30*/  BSSY B1, `(.L_x_42) ;  /* 0x0000005000017945 */ /* 0x000fe40003800000 */
[----:B------:R-:W-:-:S05]  /*2e40*/  FFMA R93, R93, R154, R90 ;  /* 0x0000009a5d5d7223 */ /* 0x000fca000000005a */
[----:B------:R0:W-:Y:S05]  /*2e50*/  @P3 STG.E desc[UR36][R10.64+0x24], R93 ;  /* 0x0000245d0a003986 */ /* 0x0001ea000c101924 */
[----:B------:R-:W-:Y:S05]  /*2e60*/  @!P2 BRA `(.L_x_43) ;  /* 0x000000000004a947 */ /* 0x000fea0003800000 */
[----:B------:R0:W5:Y:S02]  /*2e70*/  LDG.E.LTC128B R166, desc[UR36][R88.64+0x20] ;  /* 0x0000202458a67981 */ /* 0x000164000c1e1920 */
.L_x_43:
[----:B------:R-:W-:Y:S05]  /*2e80*/  BSYNC B1 ;  /* 0x0000000000017941 */ /* 0x000fea0003800000 */
.L_x_42:
[----:B---3-5:R-:W-:Y:S01]  /*2e90*/  FMUL R91, R166, R155 ;  /* 0x0000009ba65b7220 */ /* 0x028fe20000400000 */
[----:B------:R-:W-:Y:S01]  /*2ea0*/  @P2 IMAD.MOV.U32 R90, RZ, RZ, R170 ;  /* 0x000000ffff5a2224 */ /* 0x000fe200078e00aa */
[----:B------:R-:W-:Y:S01]  /*2eb0*/  ISETP.GT.AND P3, PT, R0, 0x9, P1 ;  /* 0x000000090000780c */ /* 0x000fe20000f64270 */
[----:B------:R-:W-:Y:S01]  /*2ec0*/  BSSY B1, `(.L_x_44) ;  /* 0x0000006000017945 */ /* 0x000fe20003800000 */
[----:B0-----:R-:W-:Y:S01]  /*2ed0*/  FFMA R93, R94, R154, R91 ;  /* 0x0000009a5e5d7223 */ /* 0x001fe2000000005b */
[----:B------:R-:W-:-:S05]  /*2ee0*/  @P2 IMAD.MOV.U32 R91, RZ, RZ, R171 ;  /* 0x000000ffff5b2224 */ /* 0x000fca00078e00ab */
[----:B------:R0:W-:Y:S05]  /*2ef0*/  @P2 STG.E desc[UR36][R90.64+0x20], R93 ;  /* 0x0000205d5a002986 */ /* 0x0001ea000c101924 */
[----:B------:R-:W-:Y:S05]  /*2f00*/  @!P3 BRA `(.L_x_45) ;  /* 0x000000000004b947 */ /* 0x000fea0003800000 */
[----:B------:R3:W5:Y:S02]  /*2f10*/  LDG.E.LTC128B R166, desc[UR36][R88.64+0x24] ;  /* 0x0000242458a67981 */ /* 0x000764000c1e1920 */
.L_x_45:
[----:B------:R-:W-:Y:S05]  /*2f20*/  BSYNC B1 ;  /* 0x0000000000017941 */ /* 0x000fea0003800000 */
.L_x_44:
[----:B0----5:R-:W-:Y:S01]  /*2f30*/  FMUL R90, R166, R155 ;  /* 0x0000009ba65a7220 */ /* 0x021fe20000400000 */
[----:B------:R-:W-:Y:S01]  /*2f40*/  @P3 IMAD.MOV.U32 R91, RZ, RZ, R171 ;  /* 0x000000ffff5b3224 */ /* 0x000fe200078e00ab */
[----:B------:R-:W-:Y:S01]  /*2f50*/  ISETP.GT.AND P2, PT, R0, 0x10, P0 ;  /* 0x000000100000780c */ /* 0x000fe20000744270 */
[----:B------:R-:W-:Y:S01]  /*2f60*/  BSSY B1, `(.L_x_46) ;  /* 0x0000006000017945 */ /* 0x000fe20003800000 */
[----:B------:R-:W-:Y:S01]  /*2f70*/  FFMA R95, R95, R154, R90 ;  /* 0x0000009a5f5f7223 */ /* 0x000fe2000000005a */
[----:B------:R-:W-:-:S05]  /*2f80*/  @P3 MOV R90, R170 ;  /* 0x000000aa005a3202 */ /* 0x000fca0000000f00 */
[----:B------:R0:W-:Y:S05]  /*2f90*/  @P3 STG.E desc[UR36][R90.64+0x24], R95 ;  /* 0x0000245f5a003986 */ /* 0x0001ea000c101924 */
[----:B------:R-:W-:Y:S05]  /*2fa0*/  @!P2 BRA `(.L_x_47) ;  /* 0x000000000004a947 */ /* 0x000fea0003800000 */
[----:B------:R0:W5:Y:S02]  /*2fb0*/  LDG.E.LTC128B R166, desc[UR36][R162.64+0x40] ;  /* 0x00004024a2a67981 */ /* 0x000164000c1e1920 */
.L_x_47:
[----:B------:R-:W-:Y:S05]  /*2fc0*/  BSYNC B1 ;  /* 0x0000000000017941 */ /* 0x000fea0003800000 */
.L_x_46:
[----:B0----5:R-:W-:Y:S01]  /*2fd0*/  FMUL R91, R166, R155 ;  /* 0x0000009ba65b7220 */ /* 0x021fe20000400000 */
[----:B------:R-:W-:Y:S01]  /*2fe0*/  ISETP.GT.AND P3, PT, R0, 0x11, P0 ;  /* 0x000000110000780c */ /* 0x000fe20000764270 */
[----:B------:R-:W-:Y:S02]  /*2ff0*/  BSSY B1, `(.L_x_48) ;  /* 0x0000005000017945 */ /* 0x000fe40003800000 */
[----:B------:R-:W-:-:S05]  /*3000*/  FFMA R91, R96, R154, R91 ;  /* 0x0000009a605b7223 */ /* 0x000fca000000005b */
[----:B------:R0:W-:Y:S05]  /*3010*/  @P2 STG.E desc[UR36][R10.64+0x40], R91 ;  /* 0x0000405b0a002986 */ /* 0x0001ea000c101924 */
[----:B------:R-:W-:Y:S05]  /*3020*/  @!P3 BRA `(.L_x_49) ;  /* 0x000000000004b947 */ /* 0x000fea0003800000 */
[----:B------:R0:W5:Y:S02]  /*3030*/  LDG.E.LTC128B R166, desc[UR36][R162.64+0x44] ;  /* 0x00004424a2a67981 */ /* 0x000164000c1e1920 */
.L_x_49:
[----:B------:R-:W-:Y:S05]  /*3040*/  BSYNC B1 ;  /* 0x0000000000017941 */ /* 0x000fea0003800000 */
.L_x_48:
[----:B-----5:R-:W-:Y:S01]  /*3050*/  FMUL R90, R166, R155 ;  /* 0x0000009ba65a7220 */ /* 0x020fe20000400000 */
[----:B------:R-:W-:Y:S01]  /*3060*/  ISETP.GT.AND P2, PT, R0, 0x10, P1 ;  /* 0x000000100000780c */ /* 0x000fe20000f44270 */
[----:B------:R-:W-:Y:S02]  /*3070*/  BSSY B1, `(.L_x_50) ;  /* 0x0000005000017945 */ /* 0x000fe40003800000 */
[----:B------:R-:W-:-:S05]  /*3080*/  FFMA R97, R97, R154, R90 ;  /* 0x0000009a61617223 */ /* 0x000fca000000005a */
[----:B------:R0:W-:Y:S05]  /*3090*/  @P3 STG.E desc[UR36][R10.64+0x44], R97 ;  /* 0x000044610a003986 */ /* 0x0001ea000c101924 */
[----:B------:R-:W-:Y:S05]  /*30a0*/  @!P2 BRA `(.L_x_51) ;  /* 0x000000000004a947 */ /* 0x000fea0003800000 */
[----:B------:R0:W5:Y:S02]  /*30b0*/  LDG.E.LTC128B R166, desc[UR36][R88.64+0x40] ;  /* 0x0000402458a67981 */ /* 0x000164000c1e1920 */
.L_x_51:
[----:B------:R-:W-:Y:S05]  /*30c0*/  BSYNC B1 ;  /* 0x0000000000017941 */ /* 0x000fea0003800000 */
.L_x_50:
        /* <DEDUP_REMOVED lines=9> */
.L_x_53:
[----:B------:R-:W-:Y:S05]  /*3160*/  BSYNC B1 ;  /* 0x0000000000017941 */ /* 0x000fea0003800000 */
.L_x_52:
[----:B0----5:R-:W-:Y:S01]  /*3170*/  FMUL R90, R166, R155 ;  /* 0x0000009ba65a7220 */ /* 0x021fe20000400000 */
[----:B------:R-:W-:Y:S01]  /*3180*/  @P3 IMAD.MOV.U32 R91, RZ, RZ, R171 ;  /* 0x000000ffff5b3224 */ /* 0x000fe200078e00ab */
[----:B------:R-:W-:Y:S01]  /*3190*/  ISETP.GT.AND P2, PT, R0, 0x18, P0 ;  /* 0x000000180000780c */ /* 0x000fe20000744270 */
[----:B------:R-:W-:Y:S01]  /*31a0*/  BSSY B1, `(.L_x_54) ;  /* 0x0000006000017945 */ /* 0x000fe20003800000 */
[----:B------:R-:W-:Y:S01]  /*31b0*/  FFMA R99, R99, R154, R90 ;  /* 0x0000009a63637223 */ /* 0x000fe2000000005a */
[----:B------:R-:W-:-:S05]  /*31c0*/  @P3 IMAD.MOV.U32 R90, RZ, RZ, R170 ;  /* 0x000000ffff5a3224 */ /* 0x000fca00078e00aa */
[----:B------:R0:W-:Y:S05]  /*31d0*/  @P3 STG.E desc[UR36][R90.64+0x44], R99 ;  /* 0x000044635a003986 */ /* 0x0001ea000c101924 */
[----:B------:R-:W-:Y:S05]  /*31e0*/  @!P2 BRA `(.L_x_55) ;  /* 0x000000000004a947 */ /* 0x000fea0003800000 */
[----:B------:R0:W5:Y:S02]  /*31f0*/  LDG.E.LTC128B R166, desc[UR36][R162.64+0x60] ;  /* 0x00006024a2a67981 */ /* 0x000164000c1e1920 */
.L_x_55:
[----:B------:R-:W-:Y:S05]  /*3200*/  BSYNC B1 ;  /* 0x0000000000017941 */ /* 0x000fea0003800000 */
.L_x_54:
[----:B0----5:R-:W-:Y:S01]  /*3210*/  FMUL R91, R166, R155 ;  /* 0x0000009ba65b7220 */ /* 0x021fe20000400000 */
[----:B------:R-:W-:Y:S01]  /*3220*/  ISETP.GT.AND P3, PT, R0, 0x19, P0 ;  /* 0x000000190000780c */ /* 0x000fe20000764270 */
[----:B------:R-:W-:Y:S02]  /*3230*/  BSSY B1, `(.L_x_56) ;  /* 0x0000005000017945 */ /* 0x000fe40003800000 */
[----:B------:R-:W-:-:S05]  /*3240*/  FFMA R91, R100, R154, R91 ;  /* 0x0000009a645b7223 */ /* 0x000fca000000005b */
[----:B------:R0:W-:Y:S05]  /*3250*/  @P2 STG.E desc[UR36][R10.64+0x60], R91 ;  /* 0x0000605b0a002986 */ /* 0x0001ea000c101924 */
[----:B------:R-:W-:Y:S05]  /*3260*/  @!P3 BRA `(.L_x_57) ;  /* 0x000000000004b947 */ /* 0x000fea0003800000 */
[----:B------:R0:W5:Y:S02]  /*3270*/  LDG.E.LTC128B R166, desc[UR36][R162.64+0x64] ;  /* 0x00006424a2a67981 */ /* 0x000164000c1e1920 */
.L_x_57:
[----:B------:R-:W-:Y:S05]  /*3280*/  BSYNC B1 ;  /* 0x0000000000017941 */ /* 0x000fea0003800000 */
.L_x_56:
[----:B-----5:R-:W-:Y:S01]  /*3290*/  FMUL R90, R166, R155 ;  /* 0x0000009ba65a7220 */ /* 0x020fe20000400000 */
[----:B------:R-:W-:Y:S01]  /*32a0*/  ISETP.GT.AND P2, PT, R0, 0x18, P1 ;  /* 0x000000180000780c */ /* 0x000fe20000f44270 */
[----:B------:R-:W-:Y:S02]  /*32b0*/  BSSY B1, `(.L_x_58) ;  /* 0x0000005000017945 */ /* 0x000fe40003800000 */
[----:B------:R-:W-:-:S05]  /*32c0*/  FFMA R101, R101, R154, R90 ;  /* 0x0000009a65657223 */ /* 0x000fca000000005a */
[----:B------:R0:W-:Y:S05]  /*32d0*/  @P3 STG.E desc[UR36][R10.64+0x64], R101 ;  /* 0x000064650a003986 */ /* 0x0001ea000c101924 */
[----:B------:R-:W-:Y:S05]  /*32e0*/  @!P2 BRA `(.L_x_59) ;  /* 0x000000000004a947 */ /* 0x000fea0003800000 */
[----:B------:R0:W5:Y:S02]  /*32f0*/  LDG.E.LTC128B R166, desc[UR36][R88.64+0x60] ;  /* 0x0000602458a67981 */ /* 0x000164000c1e1920 */
.L_x_59:
[----:B------:R-:W-:Y:S05]  /*3300*/  BSYNC B1 ;  /* 0x0000000000017941 */ /* 0x000fea0003800000 */
.L_x_58:
[----:B0----5:R-:W-:Y:S01]  /*3310*/  FMUL R91, R166, R155 ;  /* 0x0000009ba65b7220 */ /* 0x021fe20000400000 */
[----:B------:R-:W-:Y:S01]  /*3320*/  @P2 MOV R90, R170 ;  /* 0x000000aa005a2202 */ /* 0x000fe20000000f00 */
[----:B------:R-:W-:Y:S01]  /*3330*/  BSSY B1, `(.L_x_60) ;  /* 0x0000007000017945 */ /* 0x000fe20003800000 */
[----:B------:R-:W-:Y:S01]  /*3340*/  ISETP.GT.AND P3, PT, R0, 0x19, P1 ;  /* 0x000000190000780c */ /* 0x000fe20000f64270 */
[----:B------:R-:W-:Y:S01]  /*3350*/  FFMA R93, R102, R154, R91 ;  /* 0x0000009a665d7223 */ /* 0x000fe2000000005b */
[----:B------:R-:W-:-:S05]  /*3360*/  @P2 IMAD.MOV.U32 R91, RZ, RZ, R171 ;  /* 0x000000ffff5b2224 */ /* 0x000fca00078e00ab */
[----:B------:R0:W-:Y:S06]  /*3370*/  @P2 STG.E desc[UR36][R90.64+0x60], R93 ;  /* 0x0000605d5a002986 */ /* 0x0001ec000c101924 */
[----:B------:R-:W-:Y:S05]  /*3380*/  @!P3 BRA `(.L_x_61) ;  /* 0x000000000004b947 */ /* 0x000fea0003800000 */
[----:B------:R0:W5:Y:S02]  /*3390*/  LDG.E.LTC128B R166, desc[UR36][R88.64+0x64] ;  /* 0x0000642458a67981 */ /* 0x000164000c1e1920 */
.L_x_61:
[----:B------:R-:W-:Y:S05]  /*33a0*/  BSYNC B1 ;  /* 0x0000000000017941 */ /* 0x000fea0003800000 */
.L_x_60:
        /* <DEDUP_REMOVED lines=9> */
.L_x_63:
[----:B------:R-:W-:Y:S05]  /*3440*/  BSYNC B1 ;  /* 0x0000000000017941 */ /* 0x000fea0003800000 */
.L_x_62:
[----:B0----5:R-:W-:Y:S01]  /*3450*/  FMUL R91, R166, R155 ;  /* 0x0000009ba65b7220 */ /* 0x021fe20000400000 */
[----:B------:R-:W-:Y:S01]  /*3460*/  ISETP.GT.AND P3, PT, R0, 0x21, P0 ;  /* 0x000000210000780c */ /* 0x000fe20000764270 */
[----:B------:R-:W-:Y:S02]  /*3470*/  BSSY B1, `(.L_x_64) ;  /* 0x0000005000017945 */ /* 0x000fe40003800000 */
[----:B------:R-:W-:-:S05]  /*3480*/  FFMA R91, R104, R154, R91 ;  /* 0x0000009a685b7223 */ /* 0x000fca000000005b */
[----:B------:R0:W-:Y:S05]  /*3490*/  @P2 STG.E desc[UR36][R10.64+0x80], R91 ;  /* 0x0000805b0a002986 */ /* 0x0001ea000c101924 */
[----:B------:R-:W-:Y:S05]  /*34a0*/  @!P3 BRA `(.L_x_65) ;  /* 0x000000000004b947 */ /* 0x000fea0003800000 */
[----:B------:R0:W5:Y:S02]  /*34b0*/  LDG.E.LTC128B R166, desc[UR36][R162.64+0x84] ;  /* 0x00008424a2a67981 */ /* 0x000164000c1e1920 */
.L_x_65:
[----:B------:R-:W-:Y:S05]  /*34c0*/  BSYNC B1 ;  /* 0x0000000000017941 */ /* 0x000fea0003800000 */
.L_x_64:
[----:B-----5:R-:W-:Y:S01]  /*34d0*/  FMUL R90, R166, R155 ;  /* 0x0000009ba65a7220 */ /* 0x020fe20000400000 */
[----:B------:R-:W-:Y:S01]  /*34e0*/  ISETP.GT.AND P2, PT, R0, 0x20, P1 ;  /* 0x000000200000780c */ /* 0x000fe20000f44270 */
[----:B------:R-:W-:Y:S02]  /*34f0*/  BSSY B1, `(.L_x_66) ;  /* 0x0000005000017945 */ /* 0x000fe40003800000 */
[----:B------:R-:W-:-:S05]  /*3500*/  FFMA R105, R105, R154, R90 ;  /* 0x0000009a69697223 */ /* 0x000fca000000005a */
[----:B------:R0:W-:Y:S05]  /*3510*/  @P3 STG.E desc[UR36][R10.64+0x84], R105 ;  /* 0x000084690a003986 */ /* 0x0001ea000c101924 */
[----:B------:R-:W-:Y:S05]  /*3520*/  @!P2 BRA `(.L_x_67) ;  /* 0x000000000004a947 */ /* 0x000fea0003800000 */
[----:B------:R0:W5:Y:S02]  /*3530*/  LDG.E.LTC128B R166, desc[UR36][R88.64+0x80] ;  /* 0x0000802458a67981 */ /* 0x000164000c1e1920 */
.L_x_67:
[----:B------:R-:W-:Y:S05]  /*3540*/  BSYNC B1 ;  /* 0x0000000000017941 */ /* 0x000fea0003800000 */
.L_x_66:
        /* <DEDUP_REMOVED lines=9> */
.L_x_69:
[----:B------:R-:W-:Y:S05]  /*35e0*/  BSYNC B1 ;  /* 0x0000000000017941 */ /* 0x000fea0003800000 */
.L_x_68:
        /* <DEDUP_REMOVED lines=9> */
.L_x_71:
[----:B------:R-:W-:Y:S05]  /*3680*/  BSYNC B1 ;  /* 0x0000000000017941 */ /* 0x000fea0003800000 */
.L_x_70:
[----:B0----5:R-:W-:Y:S01]  /*3690*/  FMUL R91, R166, R155 ;  /* 0x0000009ba65b7220 */ /* 0x021fe20000400000 */
[----:B------:R-:W-:Y:S01]  /*36a0*/  ISETP.GT.AND P3, PT, R0, 0x29, P0 ;  /* 0x000000290000780c */ /* 0x000fe20000764270 */
[----:B------:R-:W-:Y:S02]  /*36b0*/  BSSY B1, `(.L_x_72) ;  /* 0x0000005000017945 */ /* 0x000fe40003800000 */
[----:B------:R-:W-:-:S05]  /*36c0*/  FFMA R91, R108, R154, R91 ;  /* 0x0000009a6c5b7223 */ /* 0x000fca000000005b */
[----:B------:R0:W-:Y:S05]  /*36d0*/  @P2 STG.E desc[UR36][R10.64+0xa0], R91 ;  /* 0x0000a05b0a002986 */ /* 0x0001ea000c101924 */
[----:B------:R-:W-:Y:S05]  /*36e0*/  @!P3 BRA `(.L_x_73) ;  /* 0x000000000004b947 */ /* 0x000fea0003800000 */
[----:B------:R0:W5:Y:S02]  /*36f0*/  LDG.E.LTC128B R166, desc[UR36][R162.64+0xa4] ;  /* 0x0000a424a2a67981 */ /* 0x000164000c1e1920 */
.L_x_73:
[----:B------:R-:W-:Y:S05]  /*3700*/  BSYNC B1 ;  /* 0x0000000000017941 */ /* 0x000fea0003800000 */
.L_x_72:
[----:B-----5:R-:W-:Y:S01]  /*3710*/  FMUL R90, R166, R155 ;  /* 0x0000009ba65a7220 */ /* 0x020fe20000400000 */
[----:B------:R-:W-:Y:S01]  /*3720*/  ISETP.GT.AND P2, PT, R0, 0x28, P1 ;  /* 0x000000280000780c */ /* 0x000fe20000f44270 */
[----:B------:R-:W-:Y:S02]  /*3730*/  BSSY B1, `(.L_x_74) ;  /* 0x0000005000017945 */ /* 0x000fe40003800000 */
[----:B------:R-:W-:-:S05]  /*3740*/  FFMA R109, R109, R154, R90 ;  /* 0x0000009a6d6d7223 */ /* 0x000fca000000005a */
[----:B------:R0:W-:Y:S05]  /*3750*/  @P3 STG.E desc[UR36][R10.64+0xa4], R109 ;  /* 0x0000a46d0a003986 */ /* 0x0001ea000c101924 */
[----:B------:R-:W-:Y:S05]  /*3760*/  @!P2 BRA `(.L_x_75) ;  /* 0x000000000004a947 */ /* 0x000fea0003800000 */
[----:B------:R0:W5:Y:S02]  /*3770*/  LDG.E.LTC128B R166, desc[UR36][R88.64+0xa0] ;  /* 0x0000a02458a67981 */ /* 0x000164000c1e1920 */
.L_x_75:
[----:B------:R-:W-:Y:S05]  /*3780*/  BSYNC B1 ;  /* 0x0000000000017941 */ /* 0x000fea0003800000 */
.L_x_74:
        /* <DEDUP_REMOVED lines=9> */
.L_x_77:
[----:B------:R-:W-:Y:S05]  /*3820*/  BSYNC B1 ;  /* 0x0000000000017941 */ /* 0x000fea0003800000 */
.L_x_76:
        /* <DEDUP_REMOVED lines=9> */
.L_x_79:
[----:B------:R-:W-:Y:S05]  /*38c0*/  BSYNC B1 ;  /* 0x0000000000017941 */ /* 0x000fea0003800000 */
.L_x_78:
[----:B0----5:R-:W-:Y:S01]  /*38d0*/  FMUL R91, R166, R155 ;  /* 0x0000009ba65b7220 */ /* 0x021fe20000400000 */
[----:B------:R-:W-:Y:S01]  /*38e0*/  ISETP.GT.AND P3, PT, R0, 0x31, P0 ;  /* 0x000000310000780c */ /* 0x000fe20000764270 */
[----:B------:R-:W-:Y:S02]  /*38f0*/  BSSY B1, `(.L_x_80) ;  /* 0x0000005000017945 */ /* 0x000fe40003800000 */
[----:B------:R-:W-:-:S05]  /*3900*/  FFMA R91, R112, R154, R91 ;  /* 0x0000009a705b7223 */ /* 0x000fca000000005b */
[----:B------:R0:W-:Y:S05]  /*3910*/  @P2 STG.E desc[UR36][R10.64+0xc0], R91 ;  /* 0x0000c05b0a002986 */ /* 0x0001ea000c101924 */
[----:B------:R-:W-:Y:S05]  /*3920*/  @!P3 BRA `(.L_x_81) ;  /* 0x000000000004b947 */ /* 0x000fea0003800000 */
[----:B------:R0:W5:Y:S02]  /*3930*/  LDG.E.LTC128B R166, desc[UR36][R162.64+0xc4] ;  /* 0x0000c424a2a67981 */ /* 0x000164000c1e1920 */
.L_x_81:
[----:B------:R-:W-:Y:S05]  /*3940*/  BSYNC B1 ;  /* 0x0000000000017941 */ /* 0x000fea0003800000 */
.L_x_80:
[----:B-----5:R-:W-:Y:S01]  /*3950*/  FMUL R90, R166, R155 ;  /* 0x0000009ba65a7220 */ /* 0x020fe20000400000 */
[----:B------:R-:W-:Y:S01]  /*3960*/  ISETP.GT.AND P2, PT, R0, 0x30, P1 ;  /* 0x000000300000780c */ /* 0x000fe20000f44270 */
[----:B------:R-:W-:Y:S02]  /*3970*/  BSSY B1, `(.L_x_82) ;  /* 0x0000005000017945 */ /* 0x000fe40003800000 */
[----:B------:R-:W-:-:S05]  /*3980*/  FFMA R113, R113, R154, R90 ;  /* 0x0000009a71717223 */ /* 0x000fca000000005a */
[----:B------:R0:W-:Y:S05]  /*3990*/  @P3 STG.E desc[UR36][R10.64+0xc4], R113 ;  /* 0x0000c4710a003986 */ /* 0x0001ea000c101924 */
[----:B------:R-:W-:Y:S05]  /*39a0*/  @!P2 BRA `(.L_x_83) ;  /* 0x000000000004a947 */ /* 0x000fea0003800000 */
[----:B------:R0:W5:Y:S02]  /*39b0*/  LDG.E.LTC128B R166, desc[UR36][R88.64+0xc0] ;  /* 0x0000c02458a67981 */ /* 0x000164000c1e1920 */
.L_x_83:
[----:B------:R-:W-:Y:S05]  /*39c0*/  BSYNC B1 ;  /* 0x0000000000017941 */ /* 0x000fea0003800000 */
.L_x_82:
        /* <DEDUP_REMOVED lines=9> */
.L_x_85:
[----:B------:R-:W-:Y:S05]  /*3a60*/  BSYNC B1 ;  /* 0x0000000000017941 */ /* 0x000fea0003800000 */
.L_x_84:
        /* <DEDUP_REMOVED lines=9> */
.L_x_87:
[----:B------:R-:W-:Y:S05]  /*3b00*/  BSYNC B1 ;  /* 0x0000000000017941 */ /* 0x000fea0003800000 */
.L_x_86:
[----:B0----5:R-:W-:Y:S01]  /*3b10*/  FMUL R91, R166, R155 ;  /* 0x0000009ba65b7220 */ /* 0x021fe20000400000 */
[----:B------:R-:W-:Y:S01]  /*3b20*/  ISETP.GT.AND P3, PT, R0, 0x39, P0 ;  /* 0x000000390000780c */ /* 0x000fe20000764270 */
[----:B------:R-:W-:Y:S02]  /*3b30*/  BSSY B1, `(.L_x_88) ;  /* 0x0000005000017945 */ /* 0x000fe40003800000 */
[----:B------:R-:W-:-:S05]  /*3b40*/  FFMA R91, R116, R154, R91 ;  /* 0x0000009a745b7223 */ /* 0x000fca000000005b */
[----:B------:R0:W-:Y:S05]  /*3b50*/  @P2 STG.E desc[UR36][R10.64+0xe0], R91 ;  /* 0x0000e05b0a002986 */ /* 0x0001ea000c101924 */
[----:B------:R-:W-:Y:S05]  /*3b60*/  @!P3 BRA `(.L_x_89) ;  /* 0x000000000004b947 */ /* 0x000fea0003800000 */
[----:B------:R0:W5:Y:S02]  /*3b70*/  LDG.E.LTC128B R166, desc[UR36][R162.64+0xe4] ;  /* 0x0000e424a2a67981 */ /* 0x000164000c1e1920 */
.L_x_89:
[----:B------:R-:W-:Y:S05]  /*3b80*/  BSYNC B1 ;  /* 0x0000000000017941 */ /* 0x000fea0003800000 */
.L_x_88:
[----:B-----5:R-:W-:Y:S01]  /*3b90*/  FMUL R90, R166, R155 ;  /* 0x0000009ba65a7220 */ /* 0x020fe20000400000 */
[----:B------:R-:W-:Y:S01]  /*3ba0*/  ISETP.GT.AND P2, PT, R0, 0x38, P1 ;  /* 0x000000380000780c */ /* 0x000fe20000f44270 */
[----:B------:R-:W-:Y:S02]  /*3bb0*/  BSSY B1, `(.L_x_90) ;  /* 0x0000005000017945 */ /* 0x000fe40003800000 */
[----:B------:R-:W-:-:S05]  /*3bc0*/  FFMA R117, R117, R154, R90 ;  /* 0x0000009a75757223 */ /* 0x000fca000000005a */
[----:B------:R0:W-:Y:S05]  /*3bd0*/  @P3 STG.E desc[UR36][R10.64+0xe4], R117 ;  /* 0x0000e4750a003986 */ /* 0x0001ea000c101924 */
[----:B------:R-:W-:Y:S05]  /*3be0*/  @!P2 BRA `(.L_x_91) ;  /* 0x000000000004a947 */ /* 0x000fea0003800000 */
[----:B------:R0:W5:Y:S02]  /*3bf0*/  LDG.E.LTC128B R166, desc[UR36][R88.64+0xe0] ;  /* 0x0000e02458a67981 */ /* 0x000164000c1e1920 */
.L_x_91:
[----:B------:R-:W-:Y:S05]  /*3c00*/  BSYNC B1 ;  /* 0x0000000000017941 */ /* 0x000fea0003800000 */
.L_x_90:
        /* <DEDUP_REMOVED lines=9> */
.L_x_93:
[----:B------:R-:W-:Y:S05]  /*3ca0*/  BSYNC B1 ;  /* 0x0000000000017941 */ /* 0x000fea0003800000 */
.L_x_92:
        /* <DEDUP_REMOVED lines=9> */
.L_x_95:
[----:B------:R-:W-:Y:S05]  /*3d40*/  BSYNC B1 ;  /* 0x0000000000017941 */ /* 0x000fea0003800000 */
.L_x_94:
[----:B0----5:R-:W-:Y:S01]  /*3d50*/  FMUL R91, R166, R155 ;  /* 0x0000009ba65b7220 */ /* 0x021fe20000400000 */
[----:B------:R-:W-:Y:S01]  /*3d60*/  ISETP.GT.AND P3, PT, R0, 0x41, P0 ;  /* 0x000000410000780c */ /* 0x000fe20000764270 */
[----:B------:R-:W-:Y:S02]  /*3d70*/  BSSY B1, `(.L_x_96) ;  /* 0x0000005000017945 */ /* 0x000fe40003800000 */
[----:B------:R-:W-:-:S05]  /*3d80*/  FFMA R91, R120, R154, R91 ;  /* 0x0000009a785b7223 */ /* 0x000fca000000005b */
[----:B------:R0:W-:Y:S05]  /*3d90*/  @P2 STG.E desc[UR36][R10.64+0x100], R91 ;  /* 0x0001005b0a002986 */ /* 0x0001ea000c101924 */
[----:B------:R-:W-:Y:S05]  /*3da0*/  @!P3 BRA `(.L_x_97) ;  /* 0x000000000004b947 */ /* 0x000fea0003800000 */
[----:B------:R0:W5:Y:S02]  /*3db0*/  LDG.E.LTC128B R166, desc[UR36][R162.64+0x104] ;  /* 0x00010424a2a67981 */ /* 0x000164000c1e1920 */
.L_x_97:
[----:B------:R-:W-:Y:S05]  /*3dc0*/  BSYNC B1 ;  /* 0x0000000000017941 */ /* 0x000fea0003800000 */
.L_x_96:
[----:B-----5:R-:W-:Y:S01]  /*3dd0*/  FMUL R90, R166, R155 ;  /* 0x0000009ba65a7220 */ /* 0x020fe20000400000 */
[----:B------:R-:W-:Y:S01]  /*3de0*/  ISETP.GT.AND P2, PT, R0, 0x40, P1 ;  /* 0x000000400000780c */ /* 0x000fe20000f44270 */
[----:B------:R-:W-:Y:S02]  /*3df0*/  BSSY B1, `(.L_x_98) ;  /* 0x0000005000017945 */ /* 0x000fe40003800000 */
[----:B------:R-:W-:-:S05]  /*3e00*/  FFMA R121, R121, R154, R90 ;  /* 0x0000009a79797223 */ /* 0x000fca000000005a */
[----:B------:R0:W-:Y:S05]  /*3e10*/  @P3 STG.E desc[UR36][R10.64+0x104], R121 ;  /* 0x000104790a003986 */ /* 0x0001ea000c101924 */
[----:B------:R-:W-:Y:S05]  /*3e20*/  @!P2 BRA `(.L_x_99) ;  /* 0x000000000004a947 */ /* 0x000fea0003800000 */
[----:B------:R0:W5:Y:S02]  /*3e30*/  LDG.E.LTC128B R166, desc[UR36][R88.64+0x100] ;  /* 0x0001002458a67981 */ /* 0x000164000c1e1920 */
.L_x_99:
[----:B------:R-:W-:Y:S05]  /*3e40*/  BSYNC B1 ;  /* 0x0000000000017941 */ /* 0x000fea0003800000 */
.L_x_98:
        /* <DEDUP_REMOVED lines=9> */
.L_x_101:
[----:B------:R-:W-:Y:S05]  /*3ee0*/  BSYNC B1 ;  /* 0x0000000000017941 */ /* 0x000fea0003800000 */
.L_x_100:
        /* <DEDUP_REMOVED lines=9> */
.L_x_103:
[----:B------:R-:W-:Y:S05]  /*3f80*/  BSYNC B1 ;  /* 0x0000000000017941 */ /* 0x000fea0003800000 */
.L_x_102:
[----:B0----5:R-:W-:Y:S01]  /*3f90*/  FMUL R91, R166, R155 ;  /* 0x0000009ba65b7220 */ /* 0x021fe20000400000 */
[----:B------:R-:W-:Y:S01]  /*3fa0*/  ISETP.GT.AND P3, PT, R0, 0x49, P0 ;  /* 0x000000490000780c */ /* 0x000fe20000764270 */
[----:B------:R-:W-:Y:S02]  /*3fb0*/  BSSY B1, `(.L_x_104) ;  /* 0x0000005000017945 */ /* 0x000fe40003800000 */
[----:B------:R-:W-:-:S05]  /*3fc0*/  FFMA R91, R124, R154, R91 ;  /* 0x0000009a7c5b7223 */ /* 0x000fca000000005b */
[----:B------:R0:W-:Y:S05]  /*3fd0*/  @P2 STG.E desc[UR36][R10.64+0x120], R91 ;  /* 0x0001205b0a002986 */ /* 0x0001ea000c101924 */
[----:B------:R-:W-:Y:S05]  /*3fe0*/  @!P3 BRA `(.L_x_105) ;  /* 0x000000000004b947 */ /* 0x000fea0003800000 */
[----:B------:R0:W5:Y:S02]  /*3ff0*/  LDG.E.LTC128B R166, desc[UR36][R162.64+0x124] ;  /* 0x00012424a2a67981 */ /* 0x000164000c1e1920 */
.L_x_105:
[----:B------:R-:W-:Y:S05]  /*4000*/  BSYNC B1 ;  /* 0x0000000000017941 */ /* 0x000fea0003800000 */
.L_x_104:
[----:B-----5:R-:W-:Y:S01]  /*4010*/  FMUL R90, R166, R155 ;  /* 0x0000009ba65a7220 */ /* 0x020fe20000400000 */
[----:B------:R-:W-:Y:S01]  /*4020*/  ISETP.GT.AND P2, PT, R0, 0x48, P1 ;  /* 0x000000480000780c */ /* 0x000fe20000f44270 */
[----:B------:R-:W-:Y:S02]  /*4030*/  BSSY B1, `(.L_x_106) ;  /* 0x0000005000017945 */ /* 0x000fe40003800000 */
[----:B------:R-:W-:-:S05]  /*4040*/  FFMA R125, R125, R154, R90 ;  /* 0x0000009a7d7d7223 */ /* 0x000fca000000005a */
[----:B------:R0:W-:Y:S05]  /*4050*/  @P3 STG.E desc[UR36][R10.64+0x124], R125 ;  /* 0x0001247d0a003986 */ /* 0x0001ea000c101924 */
[----:B------:R-:W-:Y:S05]  /*4060*/  @!P2 BRA `(.L_x_107) ;  /* 0x000000000004a947 */ /* 0x000fea0003800000 */
[----:B------:R0:W5:Y:S02]  /*4070*/  LDG.E.LTC128B R166, desc[UR36][R88.64+0x120] ;  /* 0x0001202458a67981 */ /* 0x000164000c1e1920 */
.L_x_107:
[----:B------:R-:W-:Y:S05]  /*4080*/  BSYNC B1 ;  /* 0x0000000000017941 */ /* 0x000fea0003800000 */
.L_x_106:
        /* <DEDUP_REMOVED lines=9> */
.L_x_109:
[----:B------:R-:W-:Y:S05]  /*4120*/  BSYNC B1 ;  /* 0x0000000000017941 */ /* 0x000fea0003800000 */
.L_x_108:
        /* <DEDUP_REMOVED lines=9> */
.L_x_111:
[----:B------:R-:W-:Y:S05]  /*41c0*/  BSYNC B1 ;  /* 0x0000000000017941 */ /* 0x000fea0003800000 */
.L_x_110:
[----:B0----5:R-:W-:Y:S01]  /*41d0*/  FMUL R91, R166, R155 ;  /* 0x0000009ba65b7220 */ /* 0x021fe20000400000 */
[----:B------:R-:W-:Y:S01]  /*41e0*/  ISETP.GT.AND P3, PT, R0, 0x51, P0 ;  /* 0x000000510000780c */ /* 0x000fe20000764270 */
[----:B------:R-:W-:Y:S02]  /*41f0*/  BSSY B1, `(.L_x_112) ;  /* 0x0000005000017945 */ /* 0x000fe40003800000 */
[----:B------:R-:W-:-:S05]  /*4200*/  FFMA R91, R128, R154, R91 ;  /* 0x0000009a805b7223 */ /* 0x000fca000000005b */
[----:B------:R0:W-:Y:S05]  /*4210*/  @P2 STG.E desc[UR36][R10.64+0x140], R91 ;  /* 0x0001405b0a002986 */ /* 0x0001ea000c101924 */
[----:B------:R-:W-:Y:S05]  /*4220*/  @!P3 BRA `(.L_x_113) ;  /* 0x000000000004b947 */ /* 0x000fea0003800000 */
[----:B------:R0:W5:Y:S02]  /*4230*/  LDG.E.LTC128B R166, desc[UR36][R162.64+0x144] ;  /* 0x00014424a2a67981 */ /* 0x000164000c1e1920 */
.L_x_113:
[----:B------:R-:W-:Y:S05]  /*4240*/  BSYNC B1 ;  /* 0x0000000000017941 */ /* 0x000fea0003800000 */
.L_x_112:
[----:B-----5:R-:W-:Y:S01]  /*4250*/  FMUL R90, R166, R155 ;  /* 0x0000009ba65a7220 */ /* 0x020fe20000400000 */
[----:B------:R-:W-:Y:S01]  /*4260*/  ISETP.GT.AND P2, PT, R0, 0x50, P1 ;  /* 0x000000500000780c */ /* 0x000fe20000f44270 */
[----:B------:R-:W-:Y:S02]  /*4270*/  BSSY B1, `(.L_x_114) ;  /* 0x0000005000017945 */ /* 0x000fe40003800000 */
[----:B------:R-:W-:-:S05]  /*4280*/  FFMA R129, R129, R154, R90 ;  /* 0x0000009a81817223 */ /* 0x000fca000000005a */
[----:B------:R0:W-:Y:S05]  /*4290*/  @P3 STG.E desc[UR36][R10.64+0x144], R129 ;  /* 0x000144810a003986 */ /* 0x0001ea000c101924 */
[----:B------:R-:W-:Y:S05]  /*42a0*/  @!P2 BRA `(.L_x_115) ;  /* 0x000000000004a947 */ /* 0x000fea0003800000 */
[----:B------:R0:W5:Y:S02]  /*42b0*/  LDG.E.LTC128B R166, desc[UR36][R88.64+0x140] ;  /* 0x0001402458a67981 */ /* 0x000164000c1e1920 */
.L_x_115:
[----:B------:R-:W-:Y:S05]  /*42c0*/  BSYNC B1 ;  /* 0x0000000000017941 */ /* 0x000fea0003800000 */
.L_x_114:
        /* <DEDUP_REMOVED lines=9> */
.L_x_117:
[----:B------:R-:W-:Y:S05]  /*4360*/  BSYNC B1 ;  /* 0x0000000000017941 */ /* 0x000fea0003800000 */
.L_x_116:
        /* <DEDUP_REMOVED lines=9> */
.L_x_119:
[----:B------:R-:W-:Y:S05]  /*4400*/  BSYNC B1 ;  /* 0x0000000000017941 */ /* 0x000fea0003800000 */
.L_x_118:
[----:B0----5:R-:W-:Y:S01]  /*4410*/  FMUL R91, R166, R155 ;  /* 0x0000009ba65b7220 */ /* 0x021fe20000400000 */
[----:B------:R-:W-:Y:S01]  /*4420*/  ISETP.GT.AND P3, PT, R0, 0x59, P0 ;  /* 0x000000590000780c */ /* 0x000fe20000764270 */
[----:B------:R-:W-:Y:S02]  /*4430*/  BSSY B1, `(.L_x_120) ;  /* 0x0000005000017945 */ /* 0x000fe40003800000 */
[----:B------:R-:W-:-:S05]  /*4440*/  FFMA R91, R132, R154, R91 ;  /* 0x0000009a845b7223 */ /* 0x000fca000000005b */
[----:B------:R0:W-:Y:S05]  /*4450*/  @P2 STG.E desc[UR36][R10.64+0x160], R91 ;  /* 0x0001605b0a002986 */ /* 0x0001ea000c101924 */
[----:B------:R-:W-:Y:S05]  /*4460*/  @!P3 BRA `(.L_x_121) ;  /* 0x000000000004b947 */ /* 0x000fea0003800000 */
[----:B------:R0:W5:Y:S02]  /*4470*/  LDG.E.LTC128B R166, desc[UR36][R162.64+0x164] ;  /* 0x00016424a2a67981 */ /* 0x000164000c1e1920 */
.L_x_121:
[----:B------:R-:W-:Y:S05]  /*4480*/  BSYNC B1 ;  /* 0x0000000000017941 */ /* 0x000fea0003800000 */
.L_x_120:
[----:B-----5:R-:W-:Y:S01]  /*4490*/  FMUL R90, R166, R155 ;  /* 0x0000009ba65a7220 */ /* 0x020fe20000400000 */
[----:B------:R-:W-:Y:S01]  /*44a0*/  ISETP.GT.AND P2, PT, R0, 0x58, P1 ;  /* 0x000000580000780c */ /* 0x000fe20000f44270 */
[----:B------:R-:W-:Y:S02]  /*44b0*/  BSSY B1, `(.L_x_122) ;  /* 0x0000005000017945 */ /* 0x000fe40003800000 */
[----:B------:R-:W-:-:S05]  /*44c0*/  FFMA R133, R133, R154, R90 ;  /* 0x0000009a85857223 */ /* 0x000fca000000005a */
[----:B------:R0:W-:Y:S05]  /*44d0*/  @P3 STG.E desc[UR36][R10.64+0x164], R133 ;  /* 0x000164850a003986 */ /* 0x0001ea000c101924 */
[----:B------:R-:W-:Y:S05]  /*44e0*/  @!P2 BRA `(.L_x_123) ;  /* 0x000000000004a947 */ /* 0x000fea0003800000 */
[----:B------:R0:W5:Y:S02]  /*44f0*/  LDG.E.LTC128B R166, desc[UR36][R88.64+0x160] ;  /* 0x0001602458a67981 */ /* 0x000164000c1e1920 */
.L_x_123:
[----:B------:R-:W-:Y:S05]  /*4500*/  BSYNC B1 ;  /* 0x0000000000017941 */ /* 0x000fea0003800000 */
.L_x_122:
        /* <DEDUP_REMOVED lines=9> */
.L_x_125:
[----:B------:R-:W-:Y:S05]  /*45a0*/  BSYNC B1 ;  /* 0x0000000000017941 */ /* 0x000fea0003800000 */
.L_x_124:
        /* <DEDUP_REMOVED lines=9> */
.L_x_127:
[----:B------:R-:W-:Y:S05]  /*4640*/  BSYNC B1 ;  /* 0x0000000000017941 */ /* 0x000fea0003800000 */
.L_x_126:
[----:B0----5:R-:W-:Y:S01]  /*4650*/  FMUL R91, R166, R155 ;  /* 0x0000009ba65b7220 */ /* 0x021fe20000400000 */
[----:B------:R-:W-:Y:S01]  /*4660*/  ISETP.GT.AND P3, PT, R0, 0x61, P0 ;  /* 0x000000610000780c */ /* 0x000fe20000764270 */
[----:B------:R-:W-:Y:S02]  /*4670*/  BSSY B1, `(.L_x_128) ;  /* 0x0000005000017945 */ /* 0x000fe40003800000 */
[----:B------:R-:W-:-:S05]  /*4680*/  FFMA R91, R136, R154, R91 ;  /* 0x0000009a885b7223 */ /* 0x000fca000000005b */
[----:B------:R0:W-:Y:S05]  /*4690*/  @P2 STG.E desc[UR36][R10.64+0x180], R91 ;  /* 0x0001805b0a002986 */ /* 0x0001ea000c101924 */
[----:B------:R-:W-:Y:S05]  /*46a0*/  @!P3 BRA `(.L_x_129) ;  /* 0x000000000004b947 */ /* 0x000fea0003800000 */
[----:B------:R0:W5:Y:S02]  /*46b0*/  LDG.E.LTC128B R166, desc[UR36][R162.64+0x184] ;  /* 0x00018424a2a67981 */ /* 0x000164000c1e1920 */
.L_x_129:
[----:B------:R-:W-:Y:S05]  /*46c0*/  BSYNC B1 ;  /* 0x0000000000017941 */ /* 0x000fea0003800000 */
.L_x_128:
[----:B-----5:R-:W-:Y:S01]  /*46d0*/  FMUL R90, R166, R155 ;  /* 0x0000009ba65a7220 */ /* 0x020fe20000400000 */
[----:B------:R-:W-:Y:S01]  /*46e0*/  ISETP.GT.AND P2, PT, R0, 0x60, P1 ;  /* 0x000000600000780c */ /* 0x000fe20000f44270 */
[----:B------:R-:W-:Y:S02]  /*46f0*/  BSSY B1, `(.L_x_130) ;  /* 0x0000005000017945 */ /* 0x000fe40003800000 */
[----:B------:R-:W-:-:S05]  /*4700*/  FFMA R137, R137, R154, R90 ;  /* 0x0000009a89897223 */ /* 0x000fca000000005a */
[----:B------:R0:W-:Y:S05]  /*4710*/  @P3 STG.E desc[UR36][R10.64+0x184], R137 ;  /* 0x000184890a003986 */ /* 0x0001ea000c101924 */
[----:B------:R-:W-:Y:S05]  /*4720*/  @!P2 BRA `(.L_x_131) ;  /* 0x000000000004a947 */ /* 0x000fea0003800000 */
[----:B------:R0:W5:Y:S02]  /*4730*/  LDG.E.LTC128B R166, desc[UR36][R88.64+0x180] ;  /* 0x0001802458a67981 */ /* 0x000164000c1e1920 */
.L_x_131:
[----:B------:R-:W-:Y:S05]  /*4740*/  BSYNC B1 ;  /* 0x0000000000017941 */ /* 0x000fea0003800000 */
.L_x_130:
        /* <DEDUP_REMOVED lines=9> */
.L_x_133:
[----:B------:R-:W-:Y:S05]  /*47e0*/  BSYNC B1 ;  /* 0x0000000000017941 */ /* 0x000fea0003800000 */
.L_x_132:
        /* <DEDUP_REMOVED lines=9> */
.L_x_135:
[----:B------:R-:W-:Y:S05]  /*4880*/  BSYNC B1 ;  /* 0x0000000000017941 */ /* 0x000fea0003800000 */
.L_x_134:
[----:B0----5:R-:W-:Y:S01]  /*4890*/  FMUL R91, R166, R155 ;  /* 0x0000009ba65b7220 */ /* 0x021fe20000400000 */
[----:B------:R-:W-:Y:S01]  /*48a0*/  ISETP.GT.AND P3, PT, R0, 0x69, P0 ;  /* 0x000000690000780c */ /* 0x000fe20000764270 */
[----:B------:R-:W-:Y:S02]  /*48b0*/  BSSY B1, `(.L_x_136) ;  /* 0x0000005000017945 */ /* 0x000fe40003800000 */
[----:B------:R-:W-:-:S05]  /*48c0*/  FFMA R91, R140, R154, R91 ;  /* 0x0000009a8c5b7223 */ /* 0x000fca000000005b */
[----:B------:R0:W-:Y:S05]  /*48d0*/  @P2 STG.E desc[UR36][R10.64+0x1a0], R91 ;  /* 0x0001a05b0a002986 */ /* 0x0001ea000c101924 */
[----:B------:R-:W-:Y:S05]  /*48e0*/  @!P3 BRA `(.L_x_137) ;  /* 0x000000000004b947 */ /* 0x000fea0003800000 */
[----:B------:R0:W5:Y:S02]  /*48f0*/  LDG.E.LTC128B R166, desc[UR36][R162.64+0x1a4] ;  /* 0x0001a424a2a67981 */ /* 0x000164000c1e1920 */
.L_x_137:
[----:B------:R-:W-:Y:S05]  /*4900*/  BSYNC B1 ;  /* 0x0000000000017941 */ /* 0x000fea0003800000 */
.L_x_136:
[----:B-----5:R-:W-:Y:S01]  /*4910*/  FMUL R90, R166, R155 ;  /* 0x0000009ba65a7220 */ /* 0x020fe20000400000 */
[----:B------:R-:W-:Y:S01]  /*4920*/  ISETP.GT.AND P2, PT, R0, 0x68, P1 ;  /* 0x000000680000780c */ /* 0x000fe20000f44270 */
[----:B------:R-:W-:Y:S02]  /*4930*/  BSSY B1, `(.L_x_138) ;  /* 0x0000005000017945 */ /* 0x000fe40003800000 */
[----:B------:R-:W-:-:S05]  /*4940*/  FFMA R141, R141, R154, R90 ;  /* 0x0000009a8d8d7223 */ /* 0x000fca000000005a */
[----:B------:R0:W-:Y:S05]  /*4950*/  @P3 STG.E desc[UR36][R10.64+0x1a4], R141 ;  /* 0x0001a48d0a003986 */ /* 0x0001ea000c101924 */
[----:B------:R-:W-:Y:S05]  /*4960*/  @!P2 BRA `(.L_x_139) ;  /* 0x000000000004a947 */ /* 0x000fea0003800000 */
[----:B------:R0:W5:Y:S02]  /*4970*/  LDG.E.LTC128B R166, desc[UR36][R88.64+0x1a0] ;  /* 0x0001a02458a67981 */ /* 0x000164000c1e1920 */
.L_x_139:
[----:B------:R-:W-:Y:S05]  /*4980*/  BSYNC B1 ;  /* 0x0000000000017941 */ /* 0x000fea0003800000 */
.L_x_138:
        /* <DEDUP_REMOVED lines=9> */
.L_x_141:
[----:B------:R-:W-:Y:S05]  /*4a20*/  BSYNC B1 ;  /* 0x0000000000017941 */ /* 0x000fea0003800000 */
.L_x_140:
        /* <DEDUP_REMOVED lines=9> */
.L_x_143:
[----:B------:R-:W-:Y:S05]  /*4ac0*/  BSYNC B1 ;  /* 0x0000000000017941 */ /* 0x000fea0003800000 */
.L_x_142:
[----:B0----5:R-:W-:Y:S01]  /*4ad0*/  FMUL R91, R166, R155 ;  /* 0x0000009ba65b7220 */ /* 0x021fe20000400000 */
[----:B------:R-:W-:Y:S01]  /*4ae0*/  ISETP.GT.AND P3, PT, R0, 0x71, P0 ;  /* 0x000000710000780c */ /* 0x000fe20000764270 */
[----:B------:R-:W-:Y:S02]  /*4af0*/  BSSY B1, `(.L_x_144) ;  /* 0x0000005000017945 */ /* 0x000fe40003800000 */
[----:B------:R-:W-:-:S05]  /*4b00*/  FFMA R91, R144, R154, R91 ;  /* 0x0000009a905b7223 */ /* 0x000fca000000005b */
[----:B------:R0:W-:Y:S05]  /*4b10*/  @P2 STG.E desc[UR36][R10.64+0x1c0], R91 ;  /* 0x0001c05b0a002986 */ /* 0x0001ea000c101924 */
[----:B------:R-:W-:Y:S05]  /*4b20*/  @!P3 BRA `(.L_x_145) ;  /* 0x000000000004b947 */ /* 0x000fea0003800000 */
[----:B------:R0:W5:Y:S02]  /*4b30*/  LDG.E.LTC128B R166, desc[UR36][R162.64+0x1c4] ;  /* 0x0001c424a2a67981 */ /* 0x000164000c1e1920 */
.L_x_145:
[----:B------:R-:W-:Y:S05]  /*4b40*/  BSYNC B1 ;  /* 0x0000000000017941 */ /* 0x000fea0003800000 */
.L_x_144:
[----:B-----5:R-:W-:Y:S01]  /*4b50*/  FMUL R90, R166, R155 ;  /* 0x0000009ba65a7220 */ /* 0x020fe20000400000 */
[----:B------:R-:W-:Y:S01]  /*4b60*/  ISETP.GT.AND P2, PT, R0, 0x70, P1 ;  /* 0x000000700000780c */ /* 0x000fe20000f44270 */
[----:B------:R-:W-:Y:S02]  /*4b70*/  BSSY B1, `(.L_x_146) ;  /* 0x0000005000017945 */ /* 0x000fe40003800000 */
[----:B------:R-:W-:-:S05]  /*4b80*/  FFMA R145, R145, R154, R90 ;  /* 0x0000009a91917223 */ /* 0x000fca000000005a */
[----:B------:R0:W-:Y:S05]  /*4b90*/  @P3 STG.E desc[UR36][R10.64+0x1c4], R145 ;  /* 0x0001c4910a003986 */ /* 0x0001ea000c101924 */
[----:B------:R-:W-:Y:S05]  /*4ba0*/  @!P2 BRA `(.L_x_147) ;  /* 0x000000000004a947 */ /* 0x000fea0003800000 */
[----:B------:R0:W5:Y:S02]  /*4bb0*/  LDG.E.LTC128B R166, desc[UR36][R88.64+0x1c0] ;  /* 0x0001c02458a67981 */ /* 0x000164000c1e1920 */
.L_x_147:
[----:B------:R-:W-:Y:S05]  /*4bc0*/  BSYNC B1 ;  /* 0x0000000000017941 */ /* 0x000fea0003800000 */
.L_x_146:
        /* <DEDUP_REMOVED lines=9> */
.L_x_149:
[----:B------:R-:W-:Y:S05]  /*4c60*/  BSYNC B1 ;  /* 0x0000000000017941 */ /* 0x000fea0003800000 */
.L_x_148:
        /* <DEDUP_REMOVED lines=9> */
.L_x_151:
[----:B------:R-:W-:Y:S05]  /*4d00*/  BSYNC B1 ;  /* 0x0000000000017941 */ /* 0x000fea0003800000 */
.L_x_150:
[----:B0----5:R-:W-:Y:S01]  /*4d10*/  FMUL R91, R166, R155 ;  /* 0x0000009ba65b7220 */ /* 0x021fe20000400000 */
[----:B------:R-:W-:Y:S01]  /*4d20*/  ISETP.GT.AND P0, PT, R0, 0x79, P0 ;  /* 0x000000790000780c */ /* 0x000fe20000704270 */
[----:B------:R-:W-:Y:S01]  /*4d30*/  BSSY B1, `(.L_x_152) ;  /* 0x0000006000017945 */ /* 0x000fe20003800000 */
[----:B------:R-:W-:Y:S01]  /*4d40*/  IADD3 R165, P3, R165, 0x80, RZ ;  /* 0x00000080a5a57810 */ /* 0x000fe20007f7e0ff */
[----:B------:R-:W-:-:S05]  /*4d50*/  FFMA R91, R148, R154, R91 ;  /* 0x0000009a945b7223 */ /* 0x000fca000000005b */
[----:B------:R0:W-:Y:S05]  /*4d60*/  @P2 STG.E desc[UR36][R10.64+0x1e0], R91 ;  /* 0x0001e05b0a002986 */ /* 0x0001ea000c101924 */
[----:B------:R-:W-:Y:S05]  /*4d70*/  @!P0 BRA `(.L_x_153) ;  /* 0x0000000000048947 */ /* 0x000fea0003800000 */
[----:B------:R0:W5:Y:S02]  /*4d80*/  LDG.E.LTC128B R166, desc[UR36][R162.64+0x1e4] ;  /* 0x0001e424a2a67981 */ /* 0x000164000c1e1920 */
.L_x_153:
[----:B------:R-:W-:Y:S05]  /*4d90*/  BSYNC B1 ;  /* 0x0000000000017941 */ /* 0x000fea0003800000 */
.L_x_152:
[----:B-----5:R-:W-:Y:S01]  /*4da0*/  FMUL R90, R166, R155 ;  /* 0x0000009ba65a7220 */ /* 0x020fe20000400000 */
[----:B------:R-:W-:Y:S01]  /*4db0*/  ISETP.GT.AND P2, PT, R0, 0x78, P1 ;  /* 0x000000780000780c */ /* 0x000fe20000f44270 */
[----:B------:R-:W-:Y:S01]  /*4dc0*/  BSSY B1, `(.L_x_154) ;  /* 0x0000007000017945 */ /* 0x000fe20003800000 */
[----:B------:R-:W-:Y:S01]  /*4dd0*/  IADD3.X R153, RZ, R153, RZ, P3, !PT ;  /* 0x00000099ff997210 */ /* 0x000fe20001ffe4ff */
[----:B------:R-:W-:-:S04]  /*4de0*/  FFMA R149, R149, R154, R90 ;  /* 0x0000009a95957223 */ /* 0x000fc8000000005a */
[----:B------:R-:W-:Y:S01]  /*4df0*/  IMAD R90, R153, R20, RZ ;  /* 0x00000014995a7224 */ /* 0x000fe200078e02ff */
[----:B------:R0:W-:Y:S05]  /*4e00*/  @P0 STG.E desc[UR36][R10.64+0x1e4], R149 ;  /* 0x0001e4950a000986 */ /* 0x0001ea000c101924 */
[----:B------:R-:W-:Y:S05]  /*4e10*/  @!P2 BRA `(.L_x_155) ;  /* 0x000000000004a947 */ /* 0x000fea0003800000 */
[----:B------:R0:W5:Y:S02]  /*4e20*/  LDG.E.LTC128B R166, desc[UR36][R88.64+0x1e0] ;  /* 0x0001e02458a67981 */ /* 0x000164000c1e1920 */
.L_x_155:
[----:B------:R-:W-:Y:S05]  /*4e30*/  BSYNC B1 ;  /* 0x0000000000017941 */ /* 0x000fea0003800000 */
.L_x_154:
[----:B0----5:R-:W-:Y:S01]  /*4e40*/  FMUL R91, R166, R155 ;  /* 0x0000009ba65b7220 */ /* 0x021fe20000400000 */
[----:B------:R-:W-:Y:S01]  /*4e50*/  IMAD R99, R165, R21, R90 ;  /* 0x00000015a5637224 */ /* 0x000fe200078e025a */
[----:B------:R-:W-:Y:S01]  /*4e60*/  ISETP.GT.AND P1, PT, R0, 0x79, P1 ;  /* 0x000000790000780c */ /* 0x000fe20000f24270 */
[----:B------:R-:W-:Y:S02]  /*4e70*/  @P2 IMAD.MOV.U32 R90, RZ, RZ, R170 ;  /* 0x000000ffff5a2224 */ /* 0x000fe400078e00aa */
[----:B------:R-:W-:Y:S01]  /*4e80*/  FFMA R95, R150, R154, R91 ;  /* 0x0000009a965f7223 */ /* 0x000fe2000000005b */
[----:B------:R-:W-:Y:S01]  /*4e90*/  @P2 IMAD.MOV.U32 R91, RZ, RZ, R171 ;  /* 0x000000ffff5b2224 */ /* 0x000fe200078e00ab */
[----:B------:R-:W-:Y:S01]  /*4ea0*/  ISETP.GT.AND P0, PT, R157, 0x80, PT ;  /* 0x000000809d00780c */ /* 0x000fe20003f04270 */
[----:B------:R-:W-:Y:S01]  /*4eb0*/  IMAD.WIDE.U32 R92, R165, R20, R14 ;  /* 0x00000014a55c7225 */ /* 0x000fe200078e000e */
[----:B------:R-:W-:Y:S02]  /*4ec0*/  BSSY B1, `(.L_x_156) ;  /* 0x0000006000017945 */ /* 0x000fe40003800000 */
[----:B------:R0:W-:Y:S01]  /*4ed0*/  @P2 STG.E desc[UR36][R90.64+0x1e0], R95 ;  /* 0x0001e05f5a002986 */ /* 0x0001e2000c101924 */
[----:B------:R-:W-:-:S02]  /*4ee0*/  ISETP.GT.AND P3, PT, R0, RZ, P0 ;  /* 0x000000ff0000720c */ /* 0x000fc40000764270 */
[----:B------:R-:W-:Y:S01]  /*4ef0*/  IADD3 R21, R93, R99, RZ ;  /* 0x000000635d157210 */ /* 0x000fe20007ffe0ff */
[----:B------:R-:W-:Y:S10]  /*4f00*/  @!P1 BRA `(.L_x_157) ;  /* 0x0000000000049947 */ /* 0x000ff40003800000 */
[----:B------:R0:W5:Y:S02]  /*4f10*/  LDG.E.LTC128B R166, desc[UR36][R88.64+0x1e4] ;  /* 0x0001e42458a67981 */ /* 0x000164000c1e1920 */
.L_x_157:
[----:B------:R-:W-:Y:S05]  /*4f20*/  BSYNC B1 ;  /* 0x0000000000017941 */ /* 0x000fea0003800000 */
.L_x_156:
[----:B0----5:R-:W-:Y:S01]  /*4f30*/  FMUL R90, R166, R155 ;  /* 0x0000009ba65a7220 */ /* 0x021fe20000400000 */
[----:B--23--:R-:W-:-:S03]  /*4f40*/  LEA R88, P2, R92, R8, 0x2 ;  /* 0x000000085c587211 */ /* 0x00cfc600078410ff */
[----:B------:R-:W-:Y:S01]  /*4f50*/  FFMA R151, R151, R154, R90 ;  /* 0x0000009a97977223 */ /* 0x000fe2000000005a */
[----:B------:R-:W-:-:S04]  /*4f60*/  LEA.HI.X R89, R92, R9, R21, 0x2, P2 ;  /* 0x000000095c597211 */ /* 0x000fc800010f1415 */
[----:B------:R0:W-:Y:S04]  /*4f70*/  @P1 STG.E desc[UR36][R170.64+0x1e4], R151 ;  /* 0x0001e497aa001986 */ /* 0x0001e8000c101924 */
[----:B------:R2:W3:Y:S01]  /*4f80*/  @P3 LDG.E.LTC128B R166, desc[UR36][R88.64] ;  /* 0x0000002458a63981 */ /* 0x0004e2000c1e1920 */
[----:B------:R-:W-:Y:S01]  /*4f90*/  IMAD.WIDE.U32 R92, R165, R20, R6 ;  /* 0x00000014a55c7225 */ /* 0x000fe200078e0006 */
[C---:B------:R-:W-:Y:S01]  /*4fa0*/  SHF.L.U64.HI R97, R4.reuse, 0x9, R5 ;  /* 0x0000000904617819 */ /* 0x040fe20000010205 */
[----:B------:R-:W-:Y:S02]  /*4fb0*/  BSSY B1, `(.L_x_158) ;  /* 0x0000014000017945 */ /* 0x000fe40003800000 */
[----:B------:R-:W-:Y:S02]  /*4fc0*/  IMAD.SHL.U32 R95, R4, 0x200, RZ ;  /* 0x00000200045f7824 */ /* 0x000fe400078e00ff */
[----:B------:R-:W-:-:S02]  /*4fd0*/  IMAD.IADD R93, R99, 0x1, R93 ;  /* 0x00000001635d7824 */ /* 0x000fc400078e025d */
[----:B------:R-:W-:Y:S01]  /*4fe0*/  IMAD.WIDE.U32 R160, R165, R20, R160 ;  /* 0x00000014a5a07225 */ /* 0x000fe200078e00a0 */
[----:B------:R-:W-:-:S03]  /*4ff0*/  IADD3 R90, P1, R95, R10, RZ ;  /* 0x0000000a5f5a7210 */ /* 0x000fc60007f3e0ff */
[----:B------:R-:W-:Y:S01]  /*5000*/  IMAD.WIDE.U32 R20, R23, R12, R92 ;  /* 0x0000000c17147225 */ /* 0x000fe200078e005c */
[----:B------:R-:W-:Y:S02]  /*5010*/  IADD3.X R91, R97, R11, RZ, P1, !PT ;  /* 0x0000000b615b7210 */ /* 0x000fe40000ffe4ff */
[----:B--2---:R-:W-:Y:S01]  /*5020*/  IADD3 R88, P4, R6, R160, RZ ;  /* 0x000000a006587210 */ /* 0x004fe20007f9e0ff */
[----:B------:R-:W-:Y:S01]  /*5030*/  IMAD.IADD R99, R99, 0x1, R161 ;  /* 0x0000000163637824 */ /* 0x000fe200078e02a1 */
[----:B------:R-:W-:Y:S02]  /*5040*/  LEA R4, P1, R20, R8, 0x2 ;  /* 0x0000000814047211 */ /* 0x000fe400078210ff */
[----:B------:R-:W-:Y:S02]  /*5050*/  IADD3 R158, P2, R158, R160, RZ ;  /* 0x000000a09e9e7210 */ /* 0x000fe40007f5e0ff */
[----:B------:R-:W-:Y:S01]  /*5060*/  IADD3.X R89, R7, R99, RZ, P4, !PT ;  /* 0x0000006307597210 */ /* 0x000fe200027fe4ff */
[----:B---3--:R-:W-:-:S04]  /*5070*/  FMUL R5, R166, R155 ;  /* 0x0000009ba6057220 */ /* 0x008fc80000400000 */
[----:B------:R-:W-:Y:S01]  /*5080*/  FFMA R93, R24, R154, R5 ;  /* 0x0000009a185d7223 */ /* 0x000fe20000000005 */
[----:B------:R-:W-:-:S04]  /*5090*/  IMAD.IADD R5, R13, 0x1, R21 ;  /* 0x000000010d057824 */ /* 0x000fc800078e0215 */
[----:B------:R0:W-:Y:S01]  /*50a0*/  @P3 STG.E desc[UR36][R90.64], R93 ;  /* 0x0000005d5a003986 */ /* 0x0001e2000c101924 */
[----:B------:R-:W-:Y:S02]  /*50b0*/  ISETP.GT.AND P3, PT, R0, 0x1, P0 ;  /* 0x000000010000780c */ /* 0x000fe40000764270 */
[----:B------:R-:W-:-:S11]  /*50c0*/  LEA.HI.X R5, R20, R9, R5, 0x2, P1 ;  /* 0x0000000914057211 */ /* 0x000fd600008f1405 */
[----:B0-----:R-:W-:Y:S05]  /*50d0*/  @!P3 BRA `(.L_x_159) ;  /* 0x000000000004b947 */ /* 0x001fea0003800000 */
[----:B------:R0:W5:Y:S02]  /*50e0*/  LDG.E.LTC128B R166, desc[UR36][R4.64+0x4] ;  /* 0x0000042404a67981 */ /* 0x000164000c1e1920 */
.L_x_159:
[----:B------:R-:W-:Y:S05]  /*50f0*/  BSYNC B1 ;  /* 0x0000000000017941 */ /* 0x000fea0003800000 */
.L_x_158:
[----:B------:R-:W-:Y:S01]  /*5100*/  IMAD.X R7, R99, 0x1, R15, P2 ;  /* 0x0000000163077824 */ /* 0x000fe200010e060f */
[----:B------:R-:W-:Y:S01]  /*5110*/  LEA R6, P2, R158, R8, 0x2 ;  /* 0x000000089e067211 */ /* 0x000fe200078410ff */
[----:B-----5:R-:W-:Y:S01]  /*5120*/  FMUL R14, R166, R155 ;  /* 0x0000009ba60e7220 */ /* 0x020fe20000400000 */
[----:B------:R-:W-:Y:S01]  /*5130*/  ISETP.GT.AND P1, PT, R157, 0x88, PT ;  /* 0x000000889d00780c */ /* 0x000fe20003f24270 */
[----:B------:R-:W-:Y:S01]  /*5140*/  @P3 IMAD.MOV.U32 R20, RZ, RZ, R90 ;  /* 0x000000ffff143224 */ /* 0x000fe200078e005a */
[----:B------:R-:W-:Y:S01]  /*5150*/  LEA.HI.X R7, R158, R9, R7, 0x2, P2 ;  /* 0x000000099e077211 */ /* 0x000fe200010f1407 */
[----:B------:R-:W-:Y:S01]  /*5160*/  FFMA R25, R25, R154, R14 ;  /* 0x0000009a19197223 */ /* 0x000fe2000000000e */
[----:B------:R-:W-:Y:S01]  /*5170*/  ISETP.GT.AND P2, PT, R0, RZ, P1 ;  /* 0x000000ff0000720c */ /* 0x000fe20000f44270 */
[----:B------:R-:W-:Y:S01]  /*5180*/  IMAD.WIDE.U32 R14, R23, R12, R88 ;  /* 0x0000000c170e7225 */ /* 0x000fe200078e0058 */
[----:B------:R-:W-:Y:S01]  /*5190*/  @P3 MOV R21, R91 ;  /* 0x0000005b00153202 */ /* 0x000fe20000000f00 */
[----:B------:R-:W-:Y:S02]  /*51a0*/  BSSY B1, `(.L_x_160) ;  /* 0x0000008000017945 */ /* 0x000fe40003800000 */
[----:B------:R-:W-:Y:S01]  /*51b0*/  IMAD.IADD R15, R13, 0x1, R15 ;  /* 0x000000010d0f7824 */ /* 0x000fe200078e020f */
[----:B------:R-:W-:Y:S01]  /*51c0*/  LEA R8, P4, R14, R8, 0x2 ;  /* 0x000000080e087211 */ /* 0x000fe200078810ff */
[----:B------:R2:W-:Y:S01]  /*51d0*/  @P3 STG.E desc[UR36][R20.64+0x4], R25 ;  /* 0x0000041914003986 */ /* 0x0005e2000c101924 */
[----:B------:R-:W-:-:S02]  /*51e0*/  IADD3 R12, P3, R90, R167, RZ ;  /* 0x000000a75a0c7210 */ /* 0x000fc40007f7e0ff */
[----:B------:R-:W-:-:S03]  /*51f0*/  LEA.HI.X R9, R14, R9, R15, 0x2, P4 ;  /* 0x000000090e097211 */ /* 0x000fc600020f140f */
[----:B------:R-:W-:Y:S08]  /*5200*/  @!P2 BRA `(.L_x_161) ;  /* 0x000000000004a947 */ /* 0x000ff00003800000 */
[----:B------:R3:W5:Y:S02]  /*5210*/  LDG.E.LTC128B R166, desc[UR36][R6.64] ;  /* 0x0000002406a67981 */ /* 0x000764000c1e1920 */
.L_x_161:
[----:B------:R-:W-:Y:S05]  /*5220*/  BSYNC B1 ;  /* 0x0000000000017941 */ /* 0x000fea0003800000 */
.L_x_160:
[----:B---3-5:R-:W-:Y:S01]  /*5230*/  FMUL R7, R166, R155 ;  /* 0x0000009ba6077220 */ /* 0x028fe20000400000 */
[----:B------:R-:W-:Y:S01]  /*5240*/  IMAD.X R13, R91, 0x1, R169, P3 ;  /* 0x000000015b0d7824 */ /* 0x000fe200018e06a9 */
[----:B------:R-:W-:Y:S01]  /*5250*/  ISETP.GT.AND P4, PT, R0, 0x1, P1 ;  /* 0x000000010000780c */ /* 0x000fe20000f84270 */
[----:B------:R-:W-:Y:S01]  /*5260*/  BSSY B1, `(.L_x_162) ;  /* 0x0000005000017945 */ /* 0x000fe20003800000 */
[----:B------:R-:W-:-:S05]  /*5270*/  FFMA R7, R26, R154, R7 ;  /* 0x0000009a1a077223 */ /* 0x000fca0000000007 */
[----:B------:R3:W-:Y:S06]  /*5280*/  @P2 STG.E desc[UR36][R12.64], R7 ;  /* 0x000000070c002986 */ /* 0x0007ec000c101924 */
[----:B------:R-:W-:Y:S05]  /*5290*/  @!P4 BRA `(.L_x_163) ;  /* 0x000000000004c947 */ /* 0x000fea0003800000 */
[----:B------:R0:W5:Y:S02]  /*52a0*/  LDG.E.LTC128B R166, desc[UR36][R8.64+0x4] ;  /* 0x0000042408a67981 */ /* 0x000164000c1e1920 */
.L_x_163:
[----:B------:R-:W-:Y:S05]  /*52b0*/  BSYNC B1 ;  /* 0x0000000000017941 */ /* 0x000fea0003800000 */
.L_x_162:
[----:B-----5:R-:W-:Y:S01]  /*52c0*/  FMUL R6, R166, R155 ;  /* 0x0000009ba6067220 */ /* 0x020fe20000400000 */
[----:B------:R-:W-:Y:S01]  /*52d0*/  ISETP.GT.AND P2, PT, R0, 0x8, P0 ;  /* 0x000000080000780c */ /* 0x000fe20000744270 */
[----:B------:R-:W-:Y:S02]  /*52e0*/  BSSY B1, `(.L_x_164) ;  /* 0x0000005000017945 */ /* 0x000fe40003800000 */
[----:B------:R-:W-:-:S05]  /*52f0*/  FFMA R27, R27, R154, R6 ;  /* 0x0000009a1b1b7223 */ /* 0x000fca0000000006 */
[----:B------:R0:W-:Y:S05]  /*5300*/  @P4 STG.E desc[UR36][R12.64+0x4], R27 ;  /* 0x0000041b0c004986 */ /* 0x0001ea000c101924 */
[----:B------:R-:W-:Y:S05]  /*5310*/  @!P2 BRA `(.L_x_165) ;  /* 0x000000000004a947 */ /* 0x000fea0003800000 */
[----:B------:R0:W5:Y:S02]  /*5320*/  LDG.E.LTC128B R166, desc[UR36][R4.64+0x20] ;  /* 0x0000202404a67981 */ /* 0x000164000c1e1920 */
.L_x_165:
[----:B------:R-:W-:Y:S05]  /*5330*/  BSYNC B1 ;  /* 0x0000000000017941 */ /* 0x000fea0003800000 */
.L_x_164:
[----:B------:R-:W-:Y:S01]  /*5340*/  ISETP.GT.AND P4, PT, R0, 0x9, P0 ;  /* 0x000000090000780c */ /* 0x000fe20000784270 */
[----:B---3-5:R-:W-:Y:S01]  /*5350*/  FMUL R7, R166, R155 ;  /* 0x0000009ba6077220 */ /* 0x028fe20000400000 */
[----:B------:R-:W-:Y:S01]  /*5360*/  MOV R6, R90 ;  /* 0x0000005a00067202 */ /* 0x000fe20000000f00 */
[----:B------:R-:W-:Y:S02]  /*5370*/  BSSY B1, `(.L_x_166) ;  /* 0x0000007000017945 */ /* 0x000fe40003800000 */
[----:B------:R-:W-:Y:S01]  /*5380*/  FFMA R15, R28, R154, R7 ;  /* 0x0000009a1c0f7223 */ /* 0x000fe20000000007 */
[----:B------:R-:W-:-:S05]  /*5390*/  IMAD.MOV.U32 R7, RZ, RZ, R91 ;  /* 0x000000ffff077224 */ /* 0x000fca00078e005b */
[----:B------:R3:W-:Y:S01]  /*53a0*/  @P2 STG.E desc[UR36][R6.64+0x20], R15 ;  /* 0x0000200f06002986 */ /* 0x0007e2000c101924 */
[----:B0-----:R-:W-:Y:S01]  /*53b0*/  IADD3 R12, P2, P3, R167, R10, R95 ;  /* 0x0000000aa70c7210 */ /* 0x001fe20007b5e05f */
[----:B------:R-:W-:-:S12]  /*53c0*/  @!P4 BRA `(.L_x_167) ;  /* 0x000000000004c947 */ /* 0x000fd80003800000 */
[----:B------:R0:W5:Y:S02]  /*53d0*/  LDG.E.LTC128B R166, desc[UR36][R4.64+0x24] ;  /* 0x0000242404a67981 */ /* 0x000164000c1e1920 */
.L_x_167:
[----:B------:R-:W-:Y:S05]  /*53e0*/  BSYNC B1 ;  /* 0x0000000000017941 */ /* 0x000fea0003800000 */
.L_x_166:
[----:B-----5:R-:W-:Y:S01]  /*53f0*/  FMUL R14, R166, R155 ;  /* 0x0000009ba60e7220 */ /* 0x020fe20000400000 */
[----:B------:R-:W-:Y:S01]  /*5400*/  IADD3.X R13, R169, R11, R97, P2, P3 ;  /* 0x0000000ba90d7210 */ /* 0x000fe200017e6461 */
[----:B------:R-:W-:Y:S01]  /*5410*/  BSSY B1, `(.L_x_168) ;  /* 0x0000007000017945 */ /* 0x000fe20003800000 */
[----:B------:R-:W-:Y:S01]  /*5420*/  ISETP.GT.AND P3, PT, R0, 0x8, P1 ;  /* 0x000000080000780c */ /* 0x000fe20000f64270 */
[----:B------:R-:W-:Y:S01]  /*5430*/  FFMA R29, R29, R154, R14 ;  /* 0x0000009a1d1d7223 */ /* 0x000fe2000000000e */
[----:B------:R-:W-:-:S04]  /*5440*/  IADD3 R10, P2, R167, R90, RZ ;  /* 0x0000005aa70a7210 */ /* 0x000fc80007f5e0ff */
[----:B------:R0:W-:Y:S07]  /*5450*/  @P4 STG.E desc[UR36][R6.64+0x24], R29 ;  /* 0x0000241d06004986 */ /* 0x0001ee000c101924 */
[----:B------:R-:W-:Y:S05]  /*5460*/  @!P3 BRA `(.L_x_169) ;  /* 0x000000000004b947 */ /* 0x000fea0003800000 */
[----:B------:R0:W5:Y:S02]  /*5470*/  LDG.E.LTC128B R166, desc[UR36][R8.64+0x20] ;  /* 0x0000202408a67981 */ /* 0x000164000c1e1920 */
.L_x_169:
[----:B------:R-:W-:Y:S05]  /*5480*/  BSYNC B1 ;  /* 0x0000000000017941 */ /* 0x000fea0003800000 */
.L_x_168:
        /* <DEDUP_REMOVED lines=8> */
.L_x_171:
[----:B------:R-:W-:Y:S05]  /*5510*/  BSYNC B1 ;  /* 0x0000000000017941 */ /* 0x000fea0003800000 */
.L_x_170:
[----:B---3-5:R-:W-:Y:S01]  /*5520*/  FMUL R10, R166, R155 ;  /* 0x0000009ba60a7220 */ /* 0x028fe20000400000 */
[----:B------:R-:W-:Y:S01]  /*5530*/  ISETP.GT.AND P2, PT, R0, 0x10, P0 ;  /* 0x000000100000780c */ /* 0x000fe20000744270 */
[----:B------:R-:W-:Y:S02]  /*5540*/  BSSY B1, `(.L_x_172) ;  /* 0x0000005000017945 */ /* 0x000fe40003800000 */
[----:B------:R-:W-:-:S05]  /*5550*/  FFMA R31, R31, R154, R10 ;  /* 0x0000009a1f1f7223 */ /* 0x000fca000000000a */
[----:B------:R3:W-:Y:S05]  /*5560*/  @P4 STG.E desc[UR36][R12.64+0x24], R31 ;  /* 0x0000241f0c004986 */ /* 0x0007ea000c101924 */
[----:B------:R-:W-:Y:S05]  /*5570*/  @!P2 BRA `(.L_x_173) ;  /* 0x000000000004a947 */ /* 0x000fea0003800000 */
[----:B------:R0:W5:Y:S02]  /*5580*/  LDG.E.LTC128B R166, desc[UR36][R4.64+0x40] ;  /* 0x0000402404a67981 */ /* 0x000164000c1e1920 */
.L_x_173:
[----:B------:R-:W-:Y:S05]  /*5590*/  BSYNC B1 ;  /* 0x0000000000017941 */ /* 0x000fea0003800000 */
.L_x_172:
[----:B-----5:R-:W-:Y:S01]  /*55a0*/  FMUL R11, R166, R155 ;  /* 0x0000009ba60b7220 */ /* 0x020fe20000400000 */
[----:B------:R-:W-:Y:S01]  /*55b0*/  ISETP.GT.AND P3, PT, R0, 0x11, P0 ;  /* 0x000000110000780c */ /* 0x000fe20000764270 */
[----:B------:R-:W-:Y:S02]  /*55c0*/  BSSY B1, `(.L_x_174) ;  /* 0x0000005000017945 */ /* 0x000fe40003800000 */
[----:B------:R-:W-:-:S05]  /*55d0*/  FFMA R11, R32, R154, R11 ;  /* 0x0000009a200b7223 */ /* 0x000fca000000000b */
[----:B------:R0:W-:Y:S05]  /*55e0*/  @P2 STG.E desc[UR36][R6.64+0x40], R11 ;  /* 0x0000400b06002986 */ /* 0x0001ea000c101924 */
[----:B------:R-:W-:Y:S05]  /*55f0*/  @!P3 BRA `(.L_x_175) ;  /* 0x000000000004b947 */ /* 0x000fea0003800000 */
[----:B------:R0:W5:Y:S02]  /*5600*/  LDG.E.LTC128B R166, desc[UR36][R4.64+0x44] ;  /* 0x0000442404a67981 */ /* 0x000164000c1e1920 */
.L_x_175:
[----:B------:R-:W-:Y:S05]  /*5610*/  BSYNC B1 ;  /* 0x0000000000017941 */ /* 0x000fea0003800000 */
.L_x_174:
[----:B-----5:R-:W-:Y:S01]  /*5620*/  FMUL R10, R166, R155 ;  /* 0x0000009ba60a7220 */ /* 0x020fe20000400000 */
[----:B------:R-:W-:Y:S01]  /*5630*/  ISETP.GT.AND P2, PT, R0, 0x10, P1 ;  /* 0x000000100000780c */ /* 0x000fe20000f44270 */
[----:B------:R-:W-:Y:S02]  /*5640*/  BSSY B1, `(.L_x_176) ;  /* 0x0000005000017945 */ /* 0x000fe40003800000 */
[----:B------:R-:W-:-:S05]  /*5650*/  FFMA R33, R33, R154, R10 ;  /* 0x0000009a21217223 */ /* 0x000fca000000000a */
[----:B------:R0:W-:Y:S05]  /*5660*/  @P3 STG.E desc[UR36][R6.64+0x44], R33 ;  /* 0x0000442106003986 */ /* 0x0001ea000c101924 */
[----:B------:R-:W-:Y:S05]  /*5670*/  @!P2 BRA `(.L_x_177) ;  /* 0x000000000004a947 */ /* 0x000fea0003800000 */
[----:B------:R0:W5:Y:S02]  /*5680*/  LDG.E.LTC128B R166, desc[UR36][R8.64+0x40] ;  /* 0x0000402408a67981 */ /* 0x000164000c1e1920 */
.L_x_177:
[----:B------:R-:W-:Y:S05]  /*5690*/  BSYNC B1 ;  /* 0x0000000000017941 */ /* 0x000fea0003800000 */
.L_x_176:
        /* <DEDUP_REMOVED lines=9> */
.L_x_179:
[----:B------:R-:W-:Y:S05]  /*5730*/  BSYNC B1 ;  /* 0x0000000000017941 */ /* 0x000fea0003800000 */
.L_x_178:
        /* <DEDUP_REMOVED lines=9> */
.L_x_181:
[----:B------:R-:W-:Y:S05]  /*57d0*/  BSYNC B1 ;  /* 0x0000000000017941 */ /* 0x000fea0003800000 */
.L_x_180:
[----:B0----5:R-:W-:Y:S01]  /*57e0*/  FMUL R11, R166, R155 ;  /* 0x0000009ba60b7220 */ /* 0x021fe20000400000 */
[----:B------:R-:W-:Y:S01]  /*57f0*/  ISETP.GT.AND P3, PT, R0, 0x19, P0 ;  /* 0x000000190000780c */ /* 0x000fe20000764270 */
[----:B------:R-:W-:Y:S02]  /*5800*/  BSSY B1, `(.L_x_182) ;  /* 0x0000005000017945 */ /* 0x000fe40003800000 */
[----:B------:R-:W-:-:S05]  /*5810*/  FFMA R11, R36, R154, R11 ;  /* 0x0000009a240b7223 */ /* 0x000fca000000000b */
[----:B------:R0:W-:Y:S05]  /*5820*/  @P2 STG.E desc[UR36][R6.64+0x60], R11 ;  /* 0x0000600b06002986 */ /* 0x0001ea000c101924 */
[----:B------:R-:W-:Y:S05]  /*5830*/  @!P3 BRA `(.L_x_183) ;  /* 0x000000000004b947 */ /* 0x000fea0003800000 */
[----:B------:R0:W5:Y:S02]  /*5840*/  LDG.E.LTC128B R166, desc[UR36][R4.64+0x64] ;  /* 0x0000642404a67981 */ /* 0x000164000c1e1920 */
.L_x_183:
[----:B------:R-:W-:Y:S05]  /*5850*/  BSYNC B1 ;  /* 0x0000000000017941 */ /* 0x000fea0003800000 */
.L_x_182:
[----:B-----5:R-:W-:Y:S01]  /*5860*/  FMUL R10, R166, R155 ;  /* 0x0000009ba60a7220 */ /* 0x020fe20000400000 */
[----:B------:R-:W-:Y:S01]  /*5870*/  ISETP.GT.AND P2, PT, R0, 0x18, P1 ;  /* 0x000000180000780c */ /* 0x000fe20000f44270 */
[----:B------:R-:W-:Y:S02]  /*5880*/  BSSY B1, `(.L_x_184) ;  /* 0x0000005000017945 */ /* 0x000fe40003800000 */
[----:B------:R-:W-:-:S05]  /*5890*/  FFMA R37, R37, R154, R10 ;  /* 0x0000009a25257223 */ /* 0x000fca000000000a */
[----:B------:R0:W-:Y:S05]  /*58a0*/  @P3 STG.E desc[UR36][R6.64+0x64], R37 ;  /* 0x0000642506003986 */ /* 0x0001ea000c101924 */
[----:B------:R-:W-:Y:S05]  /*58b0*/  @!P2 BRA `(.L_x_185) ;  /* 0x000000000004a947 */ /* 0x000fea0003800000 */
[----:B------:R0:W5:Y:S02]  /*58c0*/  LDG.E.LTC128B R166, desc[UR36][R8.64+0x60] ;  /* 0x0000602408a67981 */ /* 0x000164000c1e1920 */
.L_x_185:
[----:B------:R-:W-:Y:S05]  /*58d0*/  BSYNC B1 ;  /* 0x0000000000017941 */ /* 0x000fea0003800000 */
.L_x_184:
        /* <DEDUP_REMOVED lines=9> */
.L_x_187:
[----:B------:R-:W-:Y:S05]  /*5970*/  BSYNC B1 ;  /* 0x0000000000017941 */ /* 0x000fea0003800000 */
.L_x_186:
        /* <DEDUP_REMOVED lines=9> */
.L_x_189:
[----:B------:R-:W-:Y:S05]  /*5a10*/  BSYNC B1 ;  /* 0x0000000000017941 */ /* 0x000fea0003800000 */
.L_x_188:
[----:B0----5:R-:W-:Y:S01]  /*5a20*/  FMUL R11, R166, R155 ;  /* 0x0000009ba60b7220 */ /* 0x021fe20000400000 */
[----:B------:R-:W-:Y:S01]  /*5a30*/  ISETP.GT.AND P3, PT, R0, 0x21, P0 ;  /* 0x000000210000780c */ /* 0x000fe20000764270 */
[----:B------:R-:W-:Y:S02]  /*5a40*/  BSSY B1, `(.L_x_190) ;  /* 0x0000005000017945 */ /* 0x000fe40003800000 */
[----:B------:R-:W-:-:S05]  /*5a50*/  FFMA R11, R40, R154, R11 ;  /* 0x0000009a280b7223 */ /* 0x000fca000000000b */
[----:B------:R0:W-:Y:S05]  /*5a60*/  @P2 STG.E desc[UR36][R6.64+0x80], R11 ;  /* 0x0000800b06002986 */ /* 0x0001ea000c101924 */
[----:B------:R-:W-:Y:S05]  /*5a70*/  @!P3 BRA `(.L_x_191) ;  /* 0x000000000004b947 */ /* 0x000fea0003800000 */
[----:B------:R0:W5:Y:S02]  /*5a80*/  LDG.E.LTC128B R166, desc[UR36][R4.64+0x84] ;  /* 0x0000842404a67981 */ /* 0x000164000c1e1920 */
.L_x_191:
[----:B------:R-:W-:Y:S05]  /*5a90*/  BSYNC B1 ;  /* 0x0000000000017941 */ /* 0x000fea0003800000 */
.L_x_190:
[----:B-----5:R-:W-:Y:S01]  /*5aa0*/  FMUL R10, R166, R155 ;  /* 0x0000009ba60a7220 */ /* 0x020fe20000400000 */
[----:B------:R-:W-:Y:S01]  /*5ab0*/  ISETP.GT.AND P2, PT, R0, 0x20, P1 ;  /* 0x000000200000780c */ /* 0x000fe20000f44270 */
[----:B------:R-:W-:Y:S02]  /*5ac0*/  BSSY B1, `(.L_x_192) ;  /* 0x0000005000017945 */ /* 0x000fe40003800000 */
[----:B------:R-:W-:-:S05]  /*5ad0*/  FFMA R41, R41, R154, R10 ;  /* 0x0000009a29297223 */ /* 0x000fca000000000a */
[----:B------:R0:W-:Y:S05]  /*5ae0*/  @P3 STG.E desc[UR36][R6.64+0x84], R41 ;  /* 0x0000842906003986 */ /* 0x0001ea000c101924 */
[----:B------:R-:W-:Y:S05]  /*5af0*/  @!P2 BRA `(.L_x_193) ;  /* 0x000000000004a947 */ /* 0x000fea0003800000 */
[----:B------:R0:W5:Y:S02]  /*5b00*/  LDG.E.LTC128B R166, desc[UR36][R8.64+0x80] ;  /* 0x0000802408a67981 */ /* 0x000164000c1e1920 */
.L_x_193:
[----:B------:R-:W-:Y:S05]  /*5b10*/  BSYNC B1 ;  /* 0x0000000000017941 */ /* 0x000fea0003800000 */
.L_x_192:
        /* <DEDUP_REMOVED lines=9> */
.L_x_195:
[----:B------:R-:W-:Y:S05]  /*5bb0*/  BSYNC B1 ;  /* 0x0000000000017941 */ /* 0x000fea0003800000 */
.L_x_194:
        /* <DEDUP_REMOVED lines=9> */
.L_x_197:
[----:B------:R-:W-:Y:S05]  /*5c50*/  BSYNC B1 ;  /* 0x0000000000017941 */ /* 0x000fea0003800000 */
.L_x_196:
[----:B0----5:R-:W-:Y:S01]  /*5c60*/  FMUL R11, R166, R155 ;  /* 0x0000009ba60b7220 */ /* 0x021fe20000400000 */
[----:B------:R-:W-:Y:S01]  /*5c70*/  ISETP.GT.AND P3, PT, R0, 0x29, P0 ;  /* 0x000000290000780c */ /* 0x000fe20000764270 */
[----:B------:R-:W-:Y:S02]  /*5c80*/  BSSY B1, `(.L_x_198) ;  /* 0x0000005000017945 */ /* 0x000fe40003800000 */
[----:B------:R-:W-:-:S05]  /*5c90*/  FFMA R11, R44, R154, R11 ;  /* 0x0000009a2c0b7223 */ /* 0x000fca000000000b */
[----:B------:R0:W-:Y:S05]  /*5ca0*/  @P2 STG.E desc[UR36][R6.64+0xa0], R11 ;  /* 0x0000a00b06002986 */ /* 0x0001ea000c101924 */
[----:B------:R-:W-:Y:S05]  /*5cb0*/  @!P3 BRA `(.L_x_199) ;  /* 0x000000000004b947 */ /* 0x000fea0003800000 */
[----:B------:R0:W5:Y:S02]  /*5cc0*/  LDG.E.LTC128B R166, desc[UR36][R4.64+0xa4] ;  /* 0x0000a42404a67981 */ /* 0x000164000c1e1920 */
.L_x_199:
[----:B------:R-:W-:Y:S05]  /*5cd0*/  BSYNC B1 ;  /* 0x0000000000017941 */ /* 0x000fea0003800000 */
.L_x_198:
[----:B-----5:R-:W-:Y:S01]  /*5ce0*/  FMUL R10, R166, R155 ;  /* 0x0000009ba60a7220 */ /* 0x020fe20000400000 */
[----:B------:R-:W-:Y:S01]  /*5cf0*/  ISETP.GT.AND P2, PT, R0, 0x28, P1 ;  /* 0x000000280000780c */ /* 0x000fe20000f44270 */
[----:B------:R-:W-:Y:S02]  /*5d00*/  BSSY B1, `(.L_x_200) ;  /* 0x0000005000017945 */ /* 0x000fe40003800000 */
[----:B------:R-:W-:-:S05]  /*5d10*/  FFMA R45, R45, R154, R10 ;  /* 0x0000009a2d2d7223 */ /* 0x000fca000000000a */
[----:B------:R0:W-:Y:S05]  /*5d20*/  @P3 STG.E desc[UR36][R6.64+0xa4], R45 ;  /* 0x0000a42d06003986 */ /* 0x0001ea000c101924 */
[----:B------:R-:W-:Y:S05]  /*5d30*/  @!P2 BRA `(.L_x_201) ;  /* 0x000000000004a947 */ /* 0x000fea0003800000 */
[----:B------:R0:W5:Y:S02]  /*5d40*/  LDG.E.LTC128B R166, desc[UR36][R8.64+0xa0] ;  /* 0x0000a02408a67981 */ /* 0x000164000c1e1920 */
.L_x_201:
[----:B------:R-:W-:Y:S05]  /*5d50*/  BSYNC B1 ;  /* 0x0000000000017941 */ /* 0x000fea0003800000 */
.L_x_200:
        /* <DEDUP_REMOVED lines=9> */
.L_x_203:
[----:B------:R-:W-:Y:S05]  /*5df0*/  BSYNC B1 ;  /* 0x0000000000017941 */ /* 0x000fea0003800000 */
.L_x_202:
        /* <DEDUP_REMOVED lines=9> */
.L_x_205:
[----:B------:R-:W-:Y:S05]  /*5e90*/  BSYNC B1 ;  /* 0x0000000000017941 */ /* 0x000fea0003800000 */
.L_x_204:
[----:B0----5:R-:W-:Y:S01]  /*5ea0*/  FMUL R11, R166, R155 ;  /* 0x0000009ba60b7220 */ /* 0x021fe20000400000 */
[----:B------:R-:W-:Y:S01]  /*5eb0*/  ISETP.GT.AND P3, PT, R0, 0x31, P0 ;  /* 0x000000310000780c */ /* 0x000fe20000764270 */
[----:B------:R-:W-:Y:S02]  /*5ec0*/  BSSY B1, `(.L_x_206) ;  /* 0x0000005000017945 */ /* 0x000fe40003800000 */
[----:B------:R-:W-:-:S05]  /*5ed0*/  FFMA R11, R48, R154, R11 ;  /* 0x0000009a300b7223 */ /* 0x000fca000000000b */
[----:B------:R0:W-:Y:S05]  /*5ee0*/  @P2 STG.E desc[UR36][R6.64+0xc0], R11 ;  /* 0x0000c00b06002986 */ /* 0x0001ea000c101924 */
[----:B------:R-:W-:Y:S05]  /*5ef0*/  @!P3 BRA `(.L_x_207) ;  /* 0x000000000004b947 */ /* 0x000fea0003800000 */
[----:B------:R0:W5:Y:S02]  /*5f00*/  LDG.E.LTC128B R166, desc[UR36][R4.64+0xc4] ;  /* 0x0000c42404a67981 */ /* 0x000164000c1e1920 */
.L_x_207:
[----:B------:R-:W-:Y:S05]  /*5f10*/  BSYNC B1 ;  /* 0x0000000000017941 */ /* 0x000fea0003800000 */
.L_x_206:
[----:B-----5:R-:W-:Y:S01]  /*5f20*/  FMUL R10, R166, R155 ;  /* 0x0000009ba60a7220 */ /* 0x020fe20000400000 */
[----:B------:R-:W-:Y:S01]  /*5f30*/  ISETP.GT.AND P2, PT, R0, 0x30, P1 ;  /* 0x000000300000780c */ /* 0x000fe20000f44270 */
[----:B------:R-:W-:Y:S02]  /*5f40*/  BSSY B1, `(.L_x_208) ;  /* 0x0000005000017945 */ /* 0x000fe40003800000 */
[----:B------:R-:W-:-:S05]  /*5f50*/  FFMA R49, R49, R154, R10 ;  /* 0x0000009a31317223 */ /* 0x000fca000000000a */
[----:B------:R0:W-:Y:S05]  /*5f60*/  @P3 STG.E desc[UR36][R6.64+0xc4], R49 ;  /* 0x0000c43106003986 */ /* 0x0001ea000c101924 */
[----:B------:R-:W-:Y:S05]  /*5f70*/  @!P2 BRA `(.L_x_209) ;  /* 0x000000000004a947 */ /* 0x000fea0003800000 */
[----:B------:R0:W5:Y:S02]  /*5f80*/  LDG.E.LTC128B R166, desc[UR36][R8.64+0xc0] ;  /* 0x0000c02408a67981 */ /* 0x000164000c1e1920 */
.L_x_209:
[----:B------:R-:W-:Y:S05]  /*5f90*/  BSYNC B1 ;  /* 0x0000000000017941 */ /* 0x000fea0003800000 */
.L_x_208:
        /* <DEDUP_REMOVED lines=9> */
.L_x_211:
[----:B------:R-:W-:Y:S05]  /*6030*/  BSYNC B1 ;  /* 0x0000000000017941 */ /* 0x000fea0003800000 */
.L_x_210:
        /* <DEDUP_REMOVED lines=9> */
.L_x_213:
[----:B------:R-:W-:Y:S05]  /*60d0*/  BSYNC B1 ;  /* 0x0000000000017941 */ /* 0x000fea0003800000 */
.L_x_212:
[----:B0----5:R-:W-:Y:S01]  /*60e0*/  FMUL R11, R166, R155 ;  /* 0x0000009ba60b7220 */ /* 0x021fe20000400000 */
[----:B------:R-:W-:Y:S01]  /*60f0*/  ISETP.GT.AND P3, PT, R0, 0x39, P0 ;  /* 0x000000390000780c */ /* 0x000fe20000764270 */
[----:B------:R-:W-:Y:S02]  /*6100*/  BSSY B1, `(.L_x_214) ;  /* 0x0000005000017945 */ /* 0x000fe40003800000 */
[----:B------:R-:W-:-:S05]  /*6110*/  FFMA R11, R52, R154, R11 ;  /* 0x0000009a340b7223 */ /* 0x000fca000000000b */
[----:B------:R0:W-:Y:S05]  /*6120*/  @P2 STG.E desc[UR36][R6.64+0xe0], R11 ;  /* 0x0000e00b06002986 */ /* 0x0001ea000c101924 */
[----:B------:R-:W-:Y:S05]  /*6130*/  @!P3 BRA `(.L_x_215) ;  /* 0x000000000004b947 */ /* 0x000fea0003800000 */
[----:B------:R0:W5:Y:S02]  /*6140*/  LDG.E.LTC128B R166, desc[UR36][R4.64+0xe4] ;  /* 0x0000e42404a67981 */ /* 0x000164000c1e1920 */
.L_x_215:
[----:B------:R-:W-:Y:S05]  /*6150*/  BSYNC B1 ;  /* 0x0000000000017941 */ /* 0x000fea0003800000 */
.L_x_214:
[----:B-----5:R-:W-:Y:S01]  /*6160*/  FMUL R10, R166, R155 ;  /* 0x0000009ba60a7220 */ /* 0x020fe20000400000 */
[----:B------:R-:W-:Y:S01]  /*6170*/  ISETP.GT.AND P2, PT, R0, 0x38, P1 ;  /* 0x000000380000780c */ /* 0x000fe20000f44270 */
[----:B------:R-:W-:Y:S02]  /*6180*/  BSSY B1, `(.L_x_216) ;  /* 0x0000005000017945 */ /* 0x000fe40003800000 */
[----:B------:R-:W-:-:S05]  /*6190*/  FFMA R53, R53, R154, R10 ;  /* 0x0000009a35357223 */ /* 0x000fca000000000a */
[----:B------:R0:W-:Y:S05]  /*61a0*/  @P3 STG.E desc[UR36][R6.64+0xe4], R53 ;  /* 0x0000e43506003986 */ /* 0x0001ea000c101924 */
[----:B------:R-:W-:Y:S05]  /*61b0*/  @!P2 BRA `(.L_x_217) ;  /* 0x000000000004a947 */ /* 0x000fea0003800000 */
[----:B------:R0:W5:Y:S02]  /*61c0*/  LDG.E.LTC128B R166, desc[UR36][R8.64+0xe0] ;  /* 0x0000e02408a67981 */ /* 0x000164000c1e1920 */
.L_x_217:
[----:B------:R-:W-:Y:S05]  /*61d0*/  BSYNC B1 ;  /* 0x0000000000017941 */ /* 0x000fea0003800000 */
.L_x_216:
        /* <DEDUP_REMOVED lines=9> */
.L_x_219:
[----:B------:R-:W-:Y:S05]  /*6270*/  BSYNC B1 ;  /* 0x0000000000017941 */ /* 0x000fea0003800000 */
.L_x_218:
        /* <DEDUP_REMOVED lines=9> */
.L_x_221:
[----:B------:R-:W-:Y:S05]  /*6310*/  BSYNC B1 ;  /* 0x0000000000017941 */ /* 0x000fea0003800000 */
.L_x_220:
[----:B0----5:R-:W-:Y:S01]  /*6320*/  FMUL R11, R166, R155 ;  /* 0x0000009ba60b7220 */ /* 0x021fe20000400000 */
[----:B------:R-:W-:Y:S01]  /*6330*/  ISETP.GT.AND P3, PT, R0, 0x41, P0 ;  /* 0x000000410000780c */ /* 0x000fe20000764270 */
[----:B------:R-:W-:Y:S02]  /*6340*/  BSSY B1, `(.L_x_222) ;  /* 0x0000005000017945 */ /* 0x000fe40003800000 */
[----:B------:R-:W-:-:S05]  /*6350*/  FFMA R11, R56, R154, R11 ;  /* 0x0000009a380b7223 */ /* 0x000fca000000000b */
[----:B------:R0:W-:Y:S05]  /*6360*/  @P2 STG.E desc[UR36][R6.64+0x100], R11 ;  /* 0x0001000b06002986 */ /* 0x0001ea000c101924 */
[----:B------:R-:W-:Y:S05]  /*6370*/  @!P3 BRA `(.L_x_223) ;  /* 0x000000000004b947 */ /* 0x000fea0003800000 */
[----:B------:R0:W5:Y:S02]  /*6380*/  LDG.E.LTC128B R166, desc[UR36][R4.64+0x104] ;  /* 0x0001042404a67981 */ /* 0x000164000c1e1920 */
.L_x_223:
[----:B------:R-:W-:Y:S05]  /*6390*/  BSYNC B1 ;  /* 0x0000000000017941 */ /* 0x000fea0003800000 */
.L_x_222:
[----:B-----5:R-:W-:Y:S01]  /*63a0*/  FMUL R10, R166, R155 ;  /* 0x0000009ba60a7220 */ /* 0x020fe20000400000 */
[----:B------:R-:W-:Y:S01]  /*63b0*/  ISETP.GT.AND P2, PT, R0, 0x40, P1 ;  /* 0x000000400000780c */ /* 0x000fe20000f44270 */
[----:B------:R-:W-:Y:S02]  /*63c0*/  BSSY B1, `(.L_x_224) ;  /* 0x0000005000017945 */ /* 0x000fe40003800000 */
[----:B------:R-:W-:-:S05]  /*63d0*/  FFMA R57, R57, R154, R10 ;  /* 0x0000009a39397223 */ /* 0x000fca000000000a */
[----:B------:R0:W-:Y:S05]  /*63e0*/  @P3 STG.E desc[UR36][R6.64+0x104], R57 ;  /* 0x0001043906003986 */ /* 0x0001ea000c101924 */
[----:B------:R-:W-:Y:S05]  /*63f0*/  @!P2 BRA `(.L_x_225) ;  /* 0x000000000004a947 */ /* 0x000fea0003800000 */
[----:B------:R0:W5:Y:S02]  /*6400*/  LDG.E.LTC128B R166, desc[UR36][R8.64+0x100] ;  /* 0x0001002408a67981 */ /* 0x000164000c1e1920 */
.L_x_225:
[----:B------:R-:W-:Y:S05]  /*6410*/  BSYNC B1 ;  /* 0x0000000000017941 */ /* 0x000fea0003800000 */
.L_x_224:
        /* <DEDUP_REMOVED lines=9> */
.L_x_227:
[----:B------:R-:W-:Y:S05]  /*64b0*/  BSYNC B1 ;  /* 0x0000000000017941 */ /* 0x000fea0003800000 */
.L_x_226:
        /* <DEDUP_REMOVED lines=9> */
.L_x_229:
[----:B------:R-:W-:Y:S05]  /*6550*/  BSYNC B1 ;  /* 0x0000000000017941 */ /* 0x000fea0003800000 */
.L_x_228:
[----:B0----5:R-:W-:Y:S01]  /*6560*/  FMUL R11, R166, R155 ;  /* 0x0000009ba60b7220 */ /* 0x021fe20000400000 */
[----:B------:R-:W-:Y:S01]  /*6570*/  ISETP.GT.AND P3, PT, R0, 0x49, P0 ;  /* 0x000000490000780c */ /* 0x000fe20000764270 */
[----:B------:R-:W-:Y:S02]  /*6580*/  BSSY B1, `(.L_x_230) ;  /* 0x0000005000017945 */ /* 0x000fe40003800000 */
[----:B------:R-:W-:-:S05]  /*6590*/  FFMA R11, R60, R154, R11 ;  /* 0x0000009a3c0b7223 */ /* 0x000fca000000000b */
[----:B------:R0:W-:Y:S05]  /*65a0*/  @P2 STG.E desc[UR36][R6.64+0x120], R11 ;  /* 0x0001200b06002986 */ /* 0x0001ea000c101924 */
[----:B------:R-:W-:Y:S05]  /*65b0*/  @!P3 BRA `(.L_x_231) ;  /* 0x000000000004b947 */ /* 0x000fea0003800000 */
[----:B------:R0:W5:Y:S02]  /*65c0*/  LDG.E.LTC128B R166, desc[UR36][R4.64+0x124] ;  /* 0x0001242404a67981 */ /* 0x000164000c1e1920 */
.L_x_231:
[----:B------:R-:W-:Y:S05]  /*65d0*/  BSYNC B1 ;  /* 0x0000000000017941 */ /* 0x000fea0003800000 */
.L_x_230:
[----:B-----5:R-:W-:Y:S01]  /*65e0*/  FMUL R10, R166, R155 ;  /* 0x0000009ba60a7220 */ /* 0x020fe20000400000 */
[----:B------:R-:W-:Y:S01]  /*65f0*/  ISETP.GT.AND P2, PT, R0, 0x48, P1 ;  /* 0x000000480000780c */ /* 0x000fe20000f44270 */
[----:B------:R-:W-:Y:S02]  /*6600*/  BSSY B1, `(.L_x_232) ;  /* 0x0000005000017945 */ /* 0x000fe40003800000 */
[----:B------:R-:W-:-:S05]  /*6610*/  FFMA R61, R61, R154, R10 ;  /* 0x0000009a3d3d7223 */ /* 0x000fca000000000a */
[----:B------:R0:W-:Y:S05]  /*6620*/  @P3 STG.E desc[UR36][R6.64+0x124], R61 ;  /* 0x0001243d06003986 */ /* 0x0001ea000c101924 */
[----:B------:R-:W-:Y:S05]  /*6630*/  @!P2 BRA `(.L_x_233) ;  /* 0x000000000004a947 */ /* 0x000fea0003800000 */
[----:B------:R0:W5:Y:S02]  /*6640*/  LDG.E.LTC128B R166, desc[UR36][R8.64+0x120] ;  /* 0x0001202408a67981 */ /* 0x000164000c1e1920 */
.L_x_233:
[----:B------:R-:W-:Y:S05]  /*6650*/  BSYNC B1 ;  /* 0x0000000000017941 */ /* 0x000fea0003800000 */
.L_x_232:
        /* <DEDUP_REMOVED lines=9> */
.L_x_235:
[----:B------:R-:W-:Y:S05]  /*66f0*/  BSYNC B1 ;  /* 0x0000000000017941 */ /* 0x000fea0003800000 */
.L_x_234:
        /* <DEDUP_REMOVED lines=9> */
.L_x_237:
[----:B------:R-:W-:Y:S05]  /*6790*/  BSYNC B1 ;  /* 0x0000000000017941 */ /* 0x000fea0003800000 */
.L_x_236:
[----:B0----5:R-:W-:Y:S01]  /*67a0*/  FMUL R11, R166, R155 ;  /* 0x0000009ba60b7220 */ /* 0x021fe20000400000 */
[----:B------:R-:W-:Y:S01]  /*67b0*/  ISETP.GT.AND P3, PT, R0, 0x51, P0 ;  /* 0x000000510000780c */ /* 0x000fe20000764270 */
[----:B------:R-:W-:Y:S02]  /*67c0*/  BSSY B1, `(.L_x_238) ;  /* 0x0000005000017945 */ /* 0x000fe40003800000 */
[----:B------:R-:W-:-:S05]  /*67d0*/  FFMA R11, R64, R154, R11 ;  /* 0x0000009a400b7223 */ /* 0x000fca000000000b */
[----:B------:R0:W-:Y:S05]  /*67e0*/  @P2 STG.E desc[UR36][R6.64+0x140], R11 ;  /* 0x0001400b06002986 */ /* 0x0001ea000c101924 */
[----:B------:R-:W-:Y:S05]  /*67f0*/  @!P3 BRA `(.L_x_239) ;  /* 0x000000000004b947 */ /* 0x000fea0003800000 */
[----:B------:R0:W5:Y:S02]  /*6800*/  LDG.E.LTC128B R166, desc[UR36][R4.64+0x144] ;  /* 0x0001442404a67981 */ /* 0x000164000c1e1920 */
.L_x_239:
[----:B------:R-:W-:Y:S05]  /*6810*/  BSYNC B1 ;  /* 0x0000000000017941 */ /* 0x000fea0003800000 */
.L_x_238:
[----:B-----5:R-:W-:Y:S01]  /*6820*/  FMUL R10, R166, R155 ;  /* 0x0000009ba60a7220 */ /* 0x020fe20000400000 */
[----:B------:R-:W-:Y:S01]  /*6830*/  ISETP.GT.AND P2, PT, R0, 0x50, P1 ;  /* 0x000000500000780c */ /* 0x000fe20000f44270 */
[----:B------:R-:W-:Y:S02]  /*6840*/  BSSY B1, `(.L_x_240) ;  /* 0x0000005000017945 */ /* 0x000fe40003800000 */
[----:B------:R-:W-:-:S05]  /*6850*/  FFMA R65, R65, R154, R10 ;  /* 0x0000009a41417223 */ /* 0x000fca000000000a */
[----:B------:R0:W-:Y:S05]  /*6860*/  @P3 STG.E desc[UR36][R6.64+0x144], R65 ;  /* 0x0001444106003986 */ /* 0x0001ea000c101924 */
[----:B------:R-:W-:Y:S05]  /*6870*/  @!P2 BRA `(.L_x_241) ;  /* 0x000000000004a947 */ /* 0x000fea0003800000 */
[----:B------:R0:W5:Y:S02]  /*6880*/  LDG.E.LTC128B R166, desc[UR36][R8.64+0x140] ;  /* 0x0001402408a67981 */ /* 0x000164000c1e1920 */
.L_x_241:
[----:B------:R-:W-:Y:S05]  /*6890*/  BSYNC B1 ;  /* 0x0000000000017941 */ /* 0x000fea0003800000 */
.L_x_240:
        /* <DEDUP_REMOVED lines=9> */
.L_x_243:
[----:B------:R-:W-:Y:S05]  /*6930*/  BSYNC B1 ;  /* 0x0000000000017941 */ /* 0x000fea0003800000 */
.L_x_242:
        /* <DEDUP_REMOVED lines=9> */
.L_x_245:
[----:B------:R-:W-:Y:S05]  /*69d0*/  BSYNC B1 ;  /* 0x0000000000017941 */ /* 0x000fea0003800000 */
.L_x_244:
[----:B0----5:R-:W-:Y:S01]  /*69e0*/  FMUL R11, R166, R155 ;  /* 0x0000009ba60b7220 */ /* 0x021fe20000400000 */
[----:B------:R-:W-:Y:S01]  /*69f0*/  ISETP.GT.AND P3, PT, R0, 0x59, P0 ;  /* 0x000000590000780c */ /* 0x000fe20000764270 */
[----:B------:R-:W-:Y:S02]  /*6a00*/  BSSY B1, `(.L_x_246) ;  /* 0x0000005000017945 */ /* 0x000fe40003800000 */
[----:B------:R-:W-:-:S05]  /*6a10*/  FFMA R11, R68, R154, R11 ;  /* 0x0000009a440b7223 */ /* 0x000fca000000000b */
[----:B------:R0:W-:Y:S05]  /*6a20*/  @P2 STG.E desc[UR36][R6.64+0x160], R11 ;  /* 0x0001600b06002986 */ /* 0x0001ea000c101924 */
[----:B------:R-:W-:Y:S05]  /*6a30*/  @!P3 BRA `(.L_x_247) ;  /* 0x000000000004b947 */ /* 0x000fea0003800000 */
[----:B------:R0:W5:Y:S02]  /*6a40*/  LDG.E.LTC128B R166, desc[UR36][R4.64+0x164] ;  /* 0x0001642404a67981 */ /* 0x000164000c1e1920 */
.L_x_247:
[----:B------:R-:W-:Y:S05]  /*6a50*/  BSYNC B1 ;  /* 0x0000000000017941 */ /* 0x000fea0003800000 */
.L_x_246:
[----:B-----5:R-:W-:Y:S01]  /*6a60*/  FMUL R10, R166, R155 ;  /* 0x0000009ba60a7220 */ /* 0x020fe20000400000 */
[----:B------:R-:W-:Y:S01]  /*6a70*/  ISETP.GT.AND P2, PT, R0, 0x58, P1 ;  /* 0x000000580000780c */ /* 0x000fe20000f44270 */
[----:B------:R-:W-:Y:S02]  /*6a80*/  BSSY B1, `(.L_x_248) ;  /* 0x0000005000017945 */ /* 0x000fe40003800000 */
[----:B------:R-:W-:-:S05]  /*6a90*/  FFMA R69, R69, R154, R10 ;  /* 0x0000009a45457223 */ /* 0x000fca000000000a */
[----:B------:R0:W-:Y:S05]  /*6aa0*/  @P3 STG.E desc[UR36][R6.64+0x164], R69 ;  /* 0x0001644506003986 */ /* 0x0001ea000c101924 */
[----:B------:R-:W-:Y:S05]  /*6ab0*/  @!P2 BRA `(.L_x_249) ;  /* 0x000000000004a947 */ /* 0x000fea0003800000 */
[----:B------:R0:W5:Y:S02]  /*6ac0*/  LDG.E.LTC128B R166, desc[UR36][R8.64+0x160] ;  /* 0x0001602408a67981 */ /* 0x000164000c1e1920 */
.L_x_249:
[----:B------:R-:W-:Y:S05]  /*6ad0*/  BSYNC B1 ;  /* 0x0000000000017941 */ /* 0x000fea0003800000 */
.L_x_248:
        /* <DEDUP_REMOVED lines=9> */
.L_x_251:
[----:B------:R-:W-:Y:S05]  /*6b70*/  BSYNC B1 ;  /* 0x0000000000017941 */ /* 0x000fea0003800000 */
.L_x_250:
        /* <DEDUP_REMOVED lines=9> */
.L_x_253:
[----:B------:R-:W-:Y:S05]  /*6c10*/  BSYNC B1 ;  /* 0x0000000000017941 */ /* 0x000fea0003800000 */
.L_x_252:
[----:B0----5:R-:W-:Y:S01]  /*6c20*/  FMUL R11, R166, R155 ;  /* 0x0000009ba60b7220 */ /* 0x021fe20000400000 */
[----:B------:R-:W-:Y:S01]  /*6c30*/  ISETP.GT.AND P3, PT, R0, 0x61, P0 ;  /* 0x000000610000780c */ /* 0x000fe20000764270 */
[----:B------:R-:W-:Y:S02]  /*6c40*/  BSSY B1, `(.L_x_254) ;  /* 0x0000005000017945 */ /* 0x000fe40003800000 */
[----:B------:R-:W-:-:S05]  /*6c50*/  FFMA R11, R72, R154, R11 ;  /* 0x0000009a480b7223 */ /* 0x000fca000000000b */
[----:B------:R0:W-:Y:S05]  /*6c60*/  @P2 STG.E desc[UR36][R6.64+0x180], R11 ;  /* 0x0001800b06002986 */ /* 0x0001ea000c101924 */
[----:B------:R-:W-:Y:S05]  /*6c70*/  @!P3 BRA `(.L_x_255) ;  /* 0x000000000004b947 */ /* 0x000fea0003800000 */
[----:B------:R0:W5:Y:S02]  /*6c80*/  LDG.E.LTC128B R166, desc[UR36][R4.64+0x184] ;  /* 0x0001842404a67981 */ /* 0x000164000c1e1920 */
.L_x_255:
[----:B------:R-:W-:Y:S05]  /*6c90*/  BSYNC B1 ;  /* 0x0000000000017941 */ /* 0x000fea0003800000 */
.L_x_254:
[----:B-----5:R-:W-:Y:S01]  /*6ca0*/  FMUL R10, R166, R155 ;  /* 0x0000009ba60a7220 */ /* 0x020fe20000400000 */
[----:B------:R-:W-:Y:S01]  /*6cb0*/  ISETP.GT.AND P2, PT, R0, 0x60, P1 ;  /* 0x000000600000780c */ /* 0x000fe20000f44270 */
[----:B------:R-:W-:Y:S02]  /*6cc0*/  BSSY B1, `(.L_x_256) ;  /* 0x0000005000017945 */ /* 0x000fe40003800000 */
[----:B------:R-:W-:-:S05]  /*6cd0*/  FFMA R73, R73, R154, R10 ;  /* 0x0000009a49497223 */ /* 0x000fca000000000a */
[----:B------:R0:W-:Y:S05]  /*6ce0*/  @P3 STG.E desc[UR36][R6.64+0x184], R73 ;  /* 0x0001844906003986 */ /* 0x0001ea000c101924 */
[----:B------:R-:W-:Y:S05]  /*6cf0*/  @!P2 BRA `(.L_x_257) ;  /* 0x000000000004a947 */ /* 0x000fea0003800000 */
[----:B------:R0:W5:Y:S02]  /*6d00*/  LDG.E.LTC128B R166, desc[UR36][R8.64+0x180] ;  /* 0x0001802408a67981 */ /* 0x000164000c1e1920 */
.L_x_257:
[----:B------:R-:W-:Y:S05]  /*6d10*/  BSYNC B1 ;  /* 0x0000000000017941 */ /* 0x000fea0003800000 */
.L_x_256:
        /* <DEDUP_REMOVED lines=9> */
.L_x_259:
[----:B------:R-:W-:Y:S05]  /*6db0*/  BSYNC B1 ;  /* 0x0000000000017941 */ /* 0x000fea0003800000 */
.L_x_258:
        /* <DEDUP_REMOVED lines=9> */
.L_x_261:
[----:B------:R-:W-:Y:S05]  /*6e50*/  BSYNC B1 ;  /* 0x0000000000017941 */ /* 0x000fea0003800000 */
.L_x_260:
[----:B0----5:R-:W-:Y:S01]  /*6e60*/  FMUL R11, R166, R155 ;  /* 0x0000009ba60b7220 */ /* 0x021fe20000400000 */
[----:B------:R-:W-:Y:S01]  /*6e70*/  ISETP.GT.AND P3, PT, R0, 0x69, P0 ;  /* 0x000000690000780c */ /* 0x000fe20000764270 */
[----:B------:R-:W-:Y:S02]  /*6e80*/  BSSY B1, `(.L_x_262) ;  /* 0x0000005000017945 */ /* 0x000fe40003800000 */
[----:B------:R-:W-:-:S05]  /*6e90*/  FFMA R11, R76, R154, R11 ;  /* 0x0000009a4c0b7223 */ /* 0x000fca000000000b */
[----:B------:R0:W-:Y:S05]  /*6ea0*/  @P2 STG.E desc[UR36][R6.64+0x1a0], R11 ;  /* 0x0001a00b06002986 */ /* 0x0001ea000c101924 */
[----:B------:R-:W-:Y:S05]  /*6eb0*/  @!P3 BRA `(.L_x_263) ;  /* 0x000000000004b947 */ /* 0x000fea0003800000 */
[----:B------:R0:W5:Y:S02]  /*6ec0*/  LDG.E.LTC128B R166, desc[UR36][R4.64+0x1a4] ;  /* 0x0001a42404a67981 */ /* 0x000164000c1e1920 */
.L_x_263:
[----:B------:R-:W-:Y:S05]  /*6ed0*/  BSYNC B1 ;  /* 0x0000000000017941 */ /* 0x000fea0003800000 */
.L_x_262:
[----:B-----5:R-:W-:Y:S01]  /*6ee0*/  FMUL R10, R166, R155 ;  /* 0x0000009ba60a7220 */ /* 0x020fe20000400000 */
[----:B------:R-:W-:Y:S01]  /*6ef0*/  ISETP.GT.AND P2, PT, R0, 0x68, P1 ;  /* 0x000000680000780c */ /* 0x000fe20000f44270 */
[----:B------:R-:W-:Y:S02]  /*6f00*/  BSSY B1, `(.L_x_264) ;  /* 0x0000005000017945 */ /* 0x000fe40003800000 */
[----:B------:R-:W-:-:S05]  /*6f10*/  FFMA R77, R77, R154, R10 ;  /* 0x0000009a4d4d7223 */ /* 0x000fca000000000a */
[----:B------:R0:W-:Y:S05]  /*6f20*/  @P3 STG.E desc[UR36][R6.64+0x1a4], R77 ;  /* 0x0001a44d06003986 */ /* 0x0001ea000c101924 */
[----:B------:R-:W-:Y:S05]  /*6f30*/  @!P2 BRA `(.L_x_265) ;  /* 0x000000000004a947 */ /* 0x000fea0003800000 */
[----:B------:R0:W5:Y:S02]  /*6f40*/  LDG.E.LTC128B R166, desc[UR36][R8.64+0x1a0] ;  /* 0x0001a02408a67981 */ /* 0x000164000c1e1920 */
.L_x_265:
[----:B------:R-:W-:Y:S05]  /*6f50*/  BSYNC B1 ;  /* 0x0000000000017941 */ /* 0x000fea0003800000 */
.L_x_264:
        /* <DEDUP_REMOVED lines=9> */
.L_x_267:
[----:B------:R-:W-:Y:S05]  /*6ff0*/  BSYNC B1 ;  /* 0x0000000000017941 */ /* 0x000fea0003800000 */
.L_x_266:
        /* <DEDUP_REMOVED lines=9> */
.L_x_269:
[----:B------:R-:W-:Y:S05]  /*7090*/  BSYNC B1 ;  /* 0x0000000000017941 */ /* 0x000fea0003800000 */
.L_x_268:
[----:B0----5:R-:W-:Y:S01]  /*70a0*/  FMUL R11, R166, R155 ;  /* 0x0000009ba60b7220 */ /* 0x021fe20000400000 */
[----:B------:R-:W-:Y:S01]  /*70b0*/  ISETP.GT.AND P3, PT, R0, 0x71, P0 ;  /* 0x000000710000780c */ /* 0x000fe20000764270 */
[----:B------:R-:W-:Y:S02]  /*70c0*/  BSSY B1, `(.L_x_270) ;  /* 0x0000005000017945 */ /* 0x000fe40003800000 */
[----:B------:R-:W-:-:S05]  /*70d0*/  FFMA R11, R80, R154, R11 ;  /* 0x0000009a500b7223 */ /* 0x000fca000000000b */
[----:B------:R0:W-:Y:S05]  /*70e0*/  @P2 STG.E desc[UR36][R6.64+0x1c0], R11 ;  /* 0x0001c00b06002986 */ /* 0x0001ea000c101924 */
[----:B------:R-:W-:Y:S05]  /*70f0*/  @!P3 BRA `(.L_x_271) ;  /* 0x000000000004b947 */ /* 0x000fea0003800000 */
[----:B------:R0:W5:Y:S02]  /*7100*/  LDG.E.LTC128B R166, desc[UR36][R4.64+0x1c4] ;  /* 0x0001c42404a67981 */ /* 0x000164000c1e1920 */
.L_x_271:
[----:B------:R-:W-:Y:S05]  /*7110*/  BSYNC B1 ;  /* 0x0000000000017941 */ /* 0x000fea0003800000 */
.L_x_270:
[----:B-----5:R-:W-:Y:S01]  /*7120*/  FMUL R10, R166, R155 ;  /* 0x0000009ba60a7220 */ /* 0x020fe20000400000 */
[----:B------:R-:W-:Y:S01]  /*7130*/  ISETP.GT.AND P2, PT, R0, 0x70, P1 ;  /* 0x000000700000780c */ /* 0x000fe20000f44270 */
[----:B------:R-:W-:Y:S02]  /*7140*/  BSSY B1, `(.L_x_272) ;  /* 0x0000005000017945 */ /* 0x000fe40003800000 */
[----:B------:R-:W-:-:S05]  /*7150*/  FFMA R81, R81, R154, R10 ;  /* 0x0000009a51517223 */ /* 0x000fca000000000a */
[----:B------:R0:W-:Y:S05]  /*7160*/  @P3 STG.E desc[UR36][R6.64+0x1c4], R81 ;  /* 0x0001c45106003986 */ /* 0x0001ea000c101924 */
[----:B------:R-:W-:Y:S05]  /*7170*/  @!P2 BRA `(.L_x_273) ;  /* 0x000000000004a947 */ /* 0x000fea0003800000 */
[----:B------:R0:W5:Y:S02]  /*7180*/  LDG.E.LTC128B R166, desc[UR36][R8.64+0x1c0] ;  /* 0x0001c02408a67981 */ /* 0x000164000c1e1920 */
.L_x_273:
[----:B------:R-:W-:Y:S05]  /*7190*/  BSYNC B1 ;  /* 0x0000000000017941 */ /* 0x000fea0003800000 */
.L_x_272:
        /* <DEDUP_REMOVED lines=9> */
.L_x_275:
[----:B------:R-:W-:Y:S05]  /*7230*/  BSYNC B1 ;  /* 0x0000000000017941 */ /* 0x000fea0003800000 */
.L_x_274:
        /* <DEDUP_REMOVED lines=9> */
.L_x_277:
[----:B------:R-:W-:Y:S05]  /*72d0*/  BSYNC B1 ;  /* 0x0000000000017941 */ /* 0x000fea0003800000 */
.L_x_276:
[----:B0----5:R-:W-:Y:S01]  /*72e0*/  FMUL R11, R166, R155 ;  /* 0x0000009ba60b7220 */ /* 0x021fe20000400000 */
[----:B------:R-:W-:Y:S01]  /*72f0*/  ISETP.GT.AND P0, PT, R0, 0x79, P0 ;  /* 0x000000790000780c */ /* 0x000fe20000704270 */
[----:B------:R-:W-:Y:S02]  /*7300*/  BSSY B1, `(.L_x_278) ;  /* 0x0000005000017945 */ /* 0x000fe40003800000 */
[----:B------:R-:W-:-:S05]  /*7310*/  FFMA R11, R84, R154, R11 ;  /* 0x0000009a540b7223 */ /* 0x000fca000000000b */
[----:B------:R0:W-:Y:S05]  /*7320*/  @P2 STG.E desc[UR36][R6.64+0x1e0], R11 ;  /* 0x0001e00b06002986 */ /* 0x0001ea000c101924 */
[----:B------:R-:W-:Y:S05]  /*7330*/  @!P0 BRA `(.L_x_279) ;  /* 0x0000000000048947 */ /* 0x000fea0003800000 */
[----:B------:R0:W5:Y:S02]  /*7340*/  LDG.E.LTC128B R166, desc[UR36][R4.64+0x1e4] ;  /* 0x0001e42404a67981 */ /* 0x000164000c1e1920 */
.L_x_279:
[----:B------:R-:W-:Y:S05]  /*7350*/  BSYNC B1 ;  /* 0x0000000000017941 */ /* 0x000fea0003800000 */
.L_x_278:
[----:B0----5:R-:W-:Y:S01]  /*7360*/  FMUL R4, R166, R155 ;  /* 0x0000009ba6047220 */ /* 0x021fe20000400000 */
[----:B------:R-:W-:Y:S01]  /*7370*/  ISETP.GT.AND P2, PT, R0, 0x78, P1 ;  /* 0x000000780000780c */ /* 0x000fe20000f44270 */
[----:B------:R-:W-:Y:S02]  /*7380*/  BSSY B1, `(.L_x_280) ;  /* 0x0000005000017945 */ /* 0x000fe40003800000 */
[----:B------:R-:W-:-:S05]  /*7390*/  FFMA R85, R85, R154, R4 ;  /* 0x0000009a55557223 */ /* 0x000fca0000000004 */
[----:B------:R0:W-:Y:S05]  /*73a0*/  @P0 STG.E desc[UR36][R6.64+0x1e4], R85 ;  /* 0x0001e45506000986 */ /* 0x0001ea000c101924 */
[----:B------:R-:W-:Y:S05]  /*73b0*/  @!P2 BRA `(.L_x_281) ;  /* 0x000000000004a947 */ /* 0x000fea0003800000 */
[----:B------:R0:W5:Y:S02]  /*73c0*/  LDG.E.LTC128B R166, desc[UR36][R8.64+0x1e0] ;  /* 0x0001e02408a67981 */ /* 0x000164000c1e1920 */
.L_x_281:
[----:B------:R-:W-:Y:S05]  /*73d0*/  BSYNC B1 ;  /* 0x0000000000017941 */ /* 0x000fea0003800000 */
.L_x_280:
[----:B-----5:R-:W-:Y:S01]  /*73e0*/  FMUL R5, R166, R155 ;  /* 0x0000009ba6057220 */ /* 0x020fe20000400000 */
        /* <DEDUP_REMOVED lines=8> */
.L_x_283:
[----:B------:R-:W-:Y:S05]  /*7470*/  BSYNC B1 ;  /* 0x0000000000017941 */ /* 0x000fea0003800000 */
.L_x_282:
[----:B-----5:R-:W-:-:S04]  /*7480*/  FMUL R166, R166, R155 ;  /* 0x0000009ba6a67220 */ /* 0x020fc80000400000 */
[----:B------:R-:W-:Y:S01]  /*7490*/  FFMA R87, R87, R154, R166 ;  /* 0x0000009a57577223 */ /* 0x000fe200000000a6 */
[----:B------:R-:W-:Y:S06]  /*74a0*/  @!P1 BRA `(.L_x_284) ;  /* 0x0000001c002c9947 */ /* 0x000fec0003800000 */
[----:B------:R0:W-:Y:S01]  /*74b0*/  STG.E desc[UR36][R12.64+0x1e4], R87 ;  /* 0x0001e4570c007986 */ /* 0x0001e2000c101924 */
[----:B------:R-:W-:Y:S05]  /*74c0*/  BRA `(.L_x_284) ;  /* 0x0000001c00247947 */ /* 0x000fea0003800000 */
.L_x_33:
[----:B------:R-:W-:Y:S01]  /*74d0*/  ISETP.GT.AND P2, PT, R0, 0x1, P0 ;  /* 0x000000010000780c */ /* 0x000fe20000744270 */
[----:B------:R-:W-:Y:S01]  /*74e0*/  ULDC.64 UR4, c[0x0][0x5c0] ;  /* 0x0001700000047ab9 */ /* 0x000fe20000000a00 */
[-C--:B------:R-:W-:Y:S01]  /*74f0*/  FMUL R15, R88, R154.reuse ;  /* 0x0000009a580f7220 */ /* 0x080fe20000400000 */
[----:B------:R-:W-:Y:S01]  /*7500*/  LEA R6, P4, R168, UR4, 0x2 ;  /* 0x00000004a8067c11 */ /* 0x000fe2000f8810ff */
[-C--:B------:R-:W-:Y:S01]  /*7510*/  FMUL R89, R89, R154.reuse ;  /* 0x0000009a59597220 */ /* 0x080fe20000400000 */
[----:B------:R-:W-:Y:S01]  /*7520*/  ISETP.GT.AND P1, PT, R157, 0x8, PT ;  /* 0x000000089d00780c */ /* 0x000fe20003f24270 */
[-C--:B------:R-:W-:Y:S01]  /*7530*/  FMUL R21, R90, R154.reuse ;  /* 0x0000009a5a157220 */ /* 0x080fe20000400000 */
[----:B------:R-:W-:Y:S01]  /*7540*/  LEA.HI.X R7, R168, UR5, R171, 0x2, P4 ;  /* 0x00000005a8077c11 */ /* 0x000fe2000a0f14ab */
[-C--:B------:R-:W-:Y:S01]  /*7550*/  FMUL R91, R91, R154.reuse ;  /* 0x0000009a5b5b7220 */ /* 0x080fe20000400000 */
[----:B------:R-:W-:Y:S01]  /*7560*/  SHF.L.U32 R11, R4, 0x5, RZ ;  /* 0x00000005040b7819 */ /* 0x000fe200000006ff */
[-C--:B------:R-:W-:Y:S01]  /*7570*/  FMUL R93, R93, R154.reuse ;  /* 0x0000009a5d5d7220 */ /* 0x080fe20000400000 */
[----:B------:R-:W-:Y:S01]  /*7580*/  ISETP.GT.AND P4, PT, R0, RZ, P1 ;  /* 0x000000ff0000720c */ /* 0x000fe20000f84270 */
[----:B------:R0:W-:Y:S01]  /*7590*/  @P3 STG.E desc[UR36][R6.64], R15 ;  /* 0x0000000f06003986 */ /* 0x0001e2000c101924 */
[----:B------:R-:W-:Y:S01]  /*75a0*/  SHF.L.U64.HI R9, R4, 0x5, R5 ;  /* 0x0000000504097819 */ /* 0x000fe20000010205 */
[----:B------:R-:W-:Y:S01]  /*75b0*/  FMUL R95, R95, R154 ;  /* 0x0000009a5f5f7220 */ /* 0x000fe20000400000 */
[----:B------:R-:W-:Y:S01]  /*75c0*/  IADD3 R12, P3, R11, R6, RZ ;  /* 0x000000060b0c7210 */ /* 0x000fe20007f7e0ff */
[----:B------:R-:W-:Y:S01]  /*75d0*/  @P2 STG.E desc[UR36][R6.64+0x4], R89 ;  /* 0x0000045906002986 */ /* 0x000fe2000c101924 */
[----:B------:R-:W-:Y:S01]  /*75e0*/  ISETP.GT.AND P2, PT, R0, 0x1, P1 ;  /* 0x000000010000780c */ /* 0x000fe20000f44270 */
[-C--:B------:R-:W-:Y:S01]  /*75f0*/  FMUL R23, R96, R154.reuse ;  /* 0x0000009a60177220 */ /* 0x080fe20000400000 */
[-C--:B------:R-:W-:Y:S01]  /*7600*/  FMUL R97, R97, R154.reuse ;  /* 0x0000009a61617220 */ /* 0x080fe20000400000 */
[----:B------:R-:W-:Y:S01]  /*7610*/  IMAD.X R13, R9, 0x1, R7, P3 ;  /* 0x00000001090d7824 */ /* 0x000fe200018e0607 */
[----:B------:R-:W-:Y:S01]  /*7620*/  ISETP.GT.AND P3, PT, R0, 0x8, P0 ;  /* 0x000000080000780c */ /* 0x000fe20000764270 */
[-C--:B------:R-:W-:Y:S01]  /*7630*/  FMUL R99, R99, R154.reuse ;  /* 0x0000009a63637220 */ /* 0x080fe20000400000 */
[-C--:B------:R-:W-:Y:S01]  /*7640*/  FMUL R101, R101, R154.reuse ;  /* 0x0000009a65657220 */ /* 0x080fe20000400000 */
[-C--:B0-----:R-:W-:Y:S01]  /*7650*/  FMUL R15, R92, R154.reuse ;  /* 0x0000009a5c0f7220 */ /* 0x081fe20000400000 */
[----:B------:R0:W-:Y:S01]  /*7660*/  @P4 STG.E desc[UR36][R12.64], R21 ;  /* 0x000000150c004986 */ /* 0x0001e2000c101924 */
[C---:B------:R-:W-:Y:S01]  /*7670*/  ISETP.GT.AND P4, PT, R0.reuse, 0x9, P0 ;  /* 0x000000090000780c */ /* 0x040fe20000784270 */
[-C--:B------:R-:W-:Y:S01]  /*7680*/  FMUL R103, R103, R154.reuse ;  /* 0x0000009a67677220 */ /* 0x080fe20000400000 */
[-C--:B------:R-:W-:Y:S01]  /*7690*/  FMUL R105, R105, R154.reuse ;  /* 0x0000009a69697220 */ /* 0x080fe20000400000 */
[-C--:B------:R-:W-:Y:S01]  /*76a0*/  FMUL R107, R107, R154.reuse ;  /* 0x0000009a6b6b7220 */ /* 0x080fe20000400000 */
[----:B------:R-:W-:Y:S01]  /*76b0*/  @P2 STG.E desc[UR36][R12.64+0x4], R91 ;  /* 0x0000045b0c002986 */ /* 0x000fe2000c101924 */
[C---:B------:R-:W-:Y:S01]  /*76c0*/  ISETP.GT.AND P2, PT, R0.reuse, 0x8, P1 ;  /* 0x000000080000780c */ /* 0x040fe20000f44270 */
[-C--:B------:R-:W-:Y:S01]  /*76d0*/  FMUL R109, R109, R154.reuse ;  /* 0x0000009a6d6d7220 */ /* 0x080fe20000400000 */
[-C--:B------:R-:W-:Y:S01]  /*76e0*/  FMUL R111, R111, R154.reuse ;  /* 0x0000009a6f6f7220 */ /* 0x080fe20000400000 */
[----:B------:R1:W-:Y:S01]  /*76f0*/  @P3 STG.E desc[UR36][R6.64+0x20], R15 ;  /* 0x0000200f06003986 */ /* 0x0003e2000c101924 */
[----:B------:R-:W-:Y:S01]  /*7700*/  ISETP.GT.AND P3, PT, R0, 0x9, P1 ;  /* 0x000000090000780c */ /* 0x000fe20000f64270 */
[-C--:B------:R-:W-:Y:S01]  /*7710*/  FMUL R113, R113, R154.reuse ;  /* 0x0000009a71717220 */ /* 0x080fe20000400000 */
[-C--:B0-----:R-:W-:Y:S01]  /*7720*/  FMUL R21, R94, R154.reuse ;  /* 0x0000009a5e157220 */ /* 0x081fe20000400000 */
[-C--:B------:R-:W-:Y:S01]  /*7730*/  FMUL R115, R115, R154.reuse ;  /* 0x0000009a73737220 */ /* 0x080fe20000400000 */
[----:B------:R-:W-:Y:S01]  /*7740*/  @P4 STG.E desc[UR36][R6.64+0x24], R93 ;  /* 0x0000245d06004986 */ /* 0x000fe2000c101924 */
[C---:B------:R-:W-:Y:S01]  /*7750*/  ISETP.GT.AND P4, PT, R0.reuse, 0x10, P0 ;  /* 0x000000100000780c */ /* 0x040fe20000784270 */
[-C--:B------:R-:W-:Y:S01]  /*7760*/  FMUL R117, R117, R154.reuse ;  /* 0x0000009a75757220 */ /* 0x080fe20000400000 */
[-C--:B------:R-:W-:Y:S01]  /*7770*/  FMUL R119, R119, R154.reuse ;  /* 0x0000009a77777220 */ /* 0x080fe20000400000 */
[-C--:B------:R-:W-:Y:S01]  /*7780*/  FMUL R121, R121, R154.reuse ;  /* 0x0000009a79797220 */ /* 0x080fe20000400000 */
[----:B------:R0:W-:Y:S01]  /*7790*/  @P2 STG.E desc[UR36][R12.64+0x20], R21 ;  /* 0x000020150c002986 */ /* 0x0001e2000c101924 */
[----:B------:R-:W-:Y:S01]  /*77a0*/  ISETP.GT.AND P2, PT, R0, 0x11, P0 ;  /* 0x000000110000780c */ /* 0x000fe20000744270 */
[-C--:B-1----:R-:W-:Y:S01]  /*77b0*/  FMUL R15, R98, R154.reuse ;  /* 0x0000009a620f7220 */ /* 0x082fe20000400000 */
        /* <DEDUP_REMOVED lines=27> */
[-C--:B0-----:R-:W-:Y:S01]  /*7970*/  FMUL R15, R104, R154.reuse ;  /* 0x0000009a680f7220 */ /* 0x081fe20000400000 */
[----:B------:R-:W-:Y:S01]  /*7980*/  IMAD.SHL.U32 R89, R4, 0x200, RZ ;  /* 0x0000020004597824 */ /* 0x000fe200078e00ff */
[----:B------:R-:W-:Y:S01]  /*7990*/  @P3 STG.E desc[UR36][R6.64+0x64], R101 ;  /* 0x0000646506003986 */ /* 0x000fe2000c101924 */
[----:B------:R-:W-:Y:S01]  /*79a0*/  ISETP.GT.AND P3, PT, R0, 0x20, P0 ;  /* 0x000000200000780c */ /* 0x000fe20000764270 */
[-C--:B------:R-:W-:Y:S01]  /*79b0*/  FMUL R149, R149, R154.reuse ;  /* 0x0000009a95957220 */ /* 0x080fe20000400000 */
[----:B------:R-:W-:Y:S01]  /*79c0*/  SHF.L.U64.HI R5, R4, 0x9, R5 ;  /* 0x0000000904057819 */ /* 0x000fe20000010205 */
        /* <DEDUP_REMOVED lines=70> */
[----:B------:R-:W-:Y:S01]  /*7e30*/  FMUL R87, R87, R154 ;  /* 0x0000009a57577220 */ /* 0x000fe20000400000 */
[----:B------:R-:W-:Y:S01]  /*7e40*/  @P4 STG.E desc[UR36][R6.64+0xe4], R117 ;  /* 0x0000e47506004986 */ /* 0x000fe2000c101924 */
[----:B------:R-:W-:-:S04]  /*7e50*/  ISETP.GT.AND P4, PT, R0, 0x40, P0 ;  /* 0x000000400000780c */ /* 0x000fc80000784270 */
[----:B------:R0:W-:Y:S01]  /*7e60*/  @P2 STG.E desc[UR36][R12.64+0xe0], R21 ;  /* 0x0000e0150c002986 */ /* 0x0001e2000c101924 */
[----:B------:R-:W-:Y:S01]  /*7e70*/  ISETP.GT.AND P2, PT, R0, 0x41, P0 ;  /* 0x000000410000780c */ /* 0x000fe20000744270 */
[----:B-1----:R-:W-:Y:S02]  /*7e80*/  FMUL R15, R122, R154 ;  /* 0x0000009a7a0f7220 */ /* 0x002fe40000400000 */
[----:B------:R-:W-:Y:S01]  /*7e90*/  @P3 STG.E desc[UR36][R12.64+0xe4], R119 ;  /* 0x0000e4770c003986 */ /* 0x000fe2000c101924 */
[----:B------:R-:W-:-:S04]  /*7ea0*/  ISETP.GT.AND P3, PT, R0, 0x40, P1 ;  /* 0x000000400000780c */ /* 0x000fc80000f64270 */
[----:B------:R1:W-:Y:S01]  /*7eb0*/  @P4 STG.E desc[UR36][R6.64+0x100], R23 ;  /* 0x0001001706004986 */ /* 0x0003e2000c101924 */
[----:B------:R-:W-:Y:S01]  /*7ec0*/  ISETP.GT.AND P4, PT, R0, 0x41, P1 ;  /* 0x000000410000780c */ /* 0x000fe20000f84270 */
[----:B0-----:R-:W-:-:S03]  /*7ed0*/  FMUL R21, R124, R154 ;  /* 0x0000009a7c157220 */ /* 0x001fc60000400000 */
[----:B------:R-:W-:Y:S01]  /*7ee0*/  @P2 STG.E desc[UR36][R6.64+0x104], R121 ;  /* 0x0001047906002986 */ /* 0x000fe2000c101924 */
[----:B------:R-:W-:-:S03]  /*7ef0*/  ISETP.GT.AND P2, PT, R0, 0x48, P0 ;  /* 0x000000480000780c */ /* 0x000fc60000744270 */
[----:B------:R0:W-:Y:S01]  /*7f00*/  @P3 STG.E desc[UR36][R12.64+0x100], R15 ;  /* 0x0001000f0c003986 */ /* 0x0001e2000c101924 */
[----:B------:R-:W-:Y:S01]  /*7f10*/  ISETP.GT.AND P3, PT, R0, 0x49, P0 ;  /* 0x000000490000780c */ /* 0x000fe20000764270 */
[----:B-1----:R-:W-:-:S03]  /*7f20*/  FMUL R23, R126, R154 ;  /* 0x0000009a7e177220 */ /* 0x002fc60000400000 */
[----:B------:R-:W-:Y:S01]  /*7f30*/  @P4 STG.E desc[UR36][R12.64+0x104], R123 ;  /* 0x0001047b0c004986 */ /* 0x000fe2000c101924 */
[----:B------:R-:W-:-:S04]  /*7f40*/  ISETP.GT.AND P4, PT, R0, 0x48, P1 ;  /* 0x000000480000780c */ /* 0x000fc80000f84270 */
[----:B------:R1:W-:Y:S01]  /*7f50*/  @P2 STG.E desc[UR36][R6.64+0x120], R21 ;  /* 0x0001201506002986 */ /* 0x0003e2000c101924 */
[----:B------:R-:W-:Y:S01]  /*7f60*/  ISETP.GT.AND P2, PT, R0, 0x49, P1 ;  /* 0x000000490000780c */ /* 0x000fe20000f44270 */
[----:B0-----:R-:W-:Y:S02]  /*7f70*/  FMUL R15, R128, R154 ;  /* 0x0000009a800f7220 */ /* 0x001fe40000400000 */
[----:B------:R-:W-:Y:S01]  /*7f80*/  @P3 STG.E desc[UR36][R6.64+0x124], R125 ;  /* 0x0001247d06003986 */ /* 0x000fe2000c101924 */
[----:B------:R-:W-:-:S04]  /*7f90*/  ISETP.GT.AND P3, PT, R0, 0x50, P0 ;  /* 0x000000500000780c */ /* 0x000fc80000764270 */
[----:B------:R0:W-:Y:S01]  /*7fa0*/  @P4 STG.E desc[UR36][R12.64+0x120], R23 ;  /* 0x000120170c004986 */ /* 0x0001e2000c101924 */
[----:B------:R-:W-:Y:S01]  /*7fb0*/  ISETP.GT.AND P4, PT, R0, 0x51, P0 ;  /* 0x000000510000780c */ /* 0x000fe20000784270 */
[----:B-1----:R-:W-:-:S03]  /*7fc0*/  FMUL R21, R130, R154 ;  /* 0x0000009a82157220 */ /* 0x002fc60000400000 */
[----:B------:R-:W-:Y:S01]  /*7fd0*/  @P2 STG.E desc[UR36][R12.64+0x124], R127 ;  /* 0x0001247f0c002986 */ /* 0x000fe2000c101924 */
[----:B------:R-:W-:-:S03]  /*7fe0*/  ISETP.GT.AND P2, PT, R0, 0x50, P1 ;  /* 0x000000500000780c */ /* 0x000fc60000f44270 */
[----:B------:R1:W-:Y:S01]  /*7ff0*/  @P3 STG.E desc[UR36][R6.64+0x140], R15 ;  /* 0x0001400f06003986 */ /* 0x0003e2000c101924 */
[----:B------:R-:W-:Y:S01]  /*8000*/  ISETP.GT.AND P3, PT, R0, 0x51, P1 ;  /* 0x000000510000780c */ /* 0x000fe20000f64270 */
[----:B0-----:R-:W-:-:S03]  /*8010*/  FMUL R23, R132, R154 ;  /* 0x0000009a84177220 */ /* 0x001fc60000400000 */
        /* <DEDUP_REMOVED lines=41> */
[C---:B------:R-:W-:Y:S02]  /*82b0*/  ISETP.GT.AND P2, PT, R0.reuse, 0x78, P0 ;  /* 0x000000780000780c */ /* 0x040fe40000744270 */
[C---:B------:R-:W-:Y:S01]  /*82c0*/  ISETP.GT.AND P0, PT, R0.reuse, 0x79, P0 ;  /* 0x000000790000780c */ /* 0x040fe20000704270 */
[----:B------:R0:W-:Y:S01]  /*82d0*/  @P3 STG.E desc[UR36][R12.64+0x1c0], R15 ;  /* 0x0001c00f0c003986 */ /* 0x0001e2000c101924 */
[C---:B------:R-:W-:Y:S02]  /*82e0*/  ISETP.GT.AND P3, PT, R0.reuse, 0x78, P1 ;  /* 0x000000780000780c */ /* 0x040fe40000f64270 */
[----:B------:R-:W-:Y:S01]  /*82f0*/  ISETP.GT.AND P1, PT, R0, 0x79, P1 ;  /* 0x000000790000780c */ /* 0x000fe20000f24270 */
[----:B-1----:R-:W-:Y:S01]  /*8300*/  FMUL R23, R150, R154 ;  /* 0x0000009a96177220 */ /* 0x002fe20000400000 */
[----:B------:R-:W-:Y:S05]  /*8310*/  @P4 STG.E desc[UR36][R12.64+0x1c4], R147 ;  /* 0x0001c4930c004986 */ /* 0x000fea000c101924 */
[----:B------:R1:W-:Y:S01]  /*8320*/  @P2 STG.E desc[UR36][R6.64+0x1e0], R21 ;  /* 0x0001e01506002986 */ /* 0x0003e2000c101924 */
[----:B------:R-:W-:-:S03]  /*8330*/  IADD3 R14, P2, P4, R11, R6, R89 ;  /* 0x000000060b0e7210 */ /* 0x000fc60007c5e059 */
[----:B------:R-:W-:Y:S01]  /*8340*/  @P0 STG.E desc[UR36][R6.64+0x1e4], R149 ;  /* 0x0001e49506000986 */ /* 0x000fe2000c101924 */
[-C--:B0-----:R-:W-:Y:S02]  /*8350*/  IADD3.X R15, R9, R7.reuse, R5, P2, P4 ;  /* 0x00000007090f7210 */ /* 0x081fe400017e8405 */
[----:B------:R-:W-:Y:S01]  /*8360*/  ISETP.GT.AND P2, PT, R157, 0x80, PT ;  /* 0x000000809d00780c */ /* 0x000fe20003f44270 */
[----:B------:R0:W-:Y:S01]  /*8370*/  @P3 STG.E desc[UR36][R12.64+0x1e0], R23 ;  /* 0x0001e0170c003986 */ /* 0x0001e2000c101924 */
[----:B------:R-:W-:Y:S02]  /*8380*/  IADD3 R4, P4, R89, R6, RZ ;  /* 0x0000000659047210 */ /* 0x000fe40007f9e0ff */
[----:B------:R-:W-:Y:S01]  /*8390*/  ISETP.GT.AND P0, PT, R0, RZ, P2 ;  /* 0x000000ff0000720c */ /* 0x000fe20001704270 */
[----:B-1----:R-:W-:Y:S01]  /*83a0*/  FMUL R21, R24, R154 ;  /* 0x0000009a18157220 */ /* 0x002fe20000400000 */
[----:B------:R-:W-:Y:S01]  /*83b0*/  ISETP.GT.AND P3, PT, R157, 0x88, PT ;  /* 0x000000889d00780c */ /* 0x000fe20003f64270 */
[----:B------:R1:W-:Y:S01]  /*83c0*/  @P1 STG.E desc[UR36][R12.64+0x1e4], R151 ;  /* 0x0001e4970c001986 */ /* 0x0003e2000c101924 */
[----:B------:R-:W-:-:S02]  /*83d0*/  IADD3.X R5, R5, R7, RZ, P4, !PT ;  /* 0x0000000705057210 */ /* 0x000fc400027fe4ff */
[C---:B------:R-:W-:Y:S02]  /*83e0*/  ISETP.GT.AND P1, PT, R0.reuse, 0x1, P2 ;  /* 0x000000010000780c */ /* 0x040fe40001724270 */
[----:B------:R-:W-:Y:S01]  /*83f0*/  ISETP.GT.AND P4, PT, R0, RZ, P3 ;  /* 0x000000ff0000720c */ /* 0x000fe20001f84270 */
[----:B0-----:R-:W-:-:S04]  /*8400*/  FMUL R23, R26, R154 ;  /* 0x0000009a1a177220 */ /* 0x001fc80000400000 */
[----:B------:R-:W-:Y:S01]  /*8410*/  @P0 STG.E desc[UR36][R4.64], R21 ;  /* 0x0000001504000986 */ /* 0x000fe2000c101924 */
[----:B------:R-:W-:Y:S01]  /*8420*/  IADD3 R6, P0, R11, R4, RZ ;  /* 0x000000040b067210 */ /* 0x000fe20007f1e0ff */
[----:B-1----:R-:W-:-:S04]  /*8430*/  FMUL R13, R28, R154 ;  /* 0x0000009a1c0d7220 */ /* 0x002fc80000400000 */
[----:B------:R-:W-:Y:S01]  /*8440*/  IMAD.X R7, R9, 0x1, R5, P0 ;  /* 0x0000000109077824 */ /* 0x000fe200000e0605 */
[----:B------:R-:W-:Y:S01]  /*8450*/  @P1 STG.E desc[UR36][R4.64+0x4], R25 ;  /* 0x0000041904001986 */ /* 0x000fe2000c101924 */
[C---:B------:R-:W-:Y:S02]  /*8460*/  ISETP.GT.AND P1, PT, R0.reuse, 0x1, P3 ;  /* 0x000000010000780c */ /* 0x040fe40001f24270 */
[C---:B------:R-:W-:Y:S01]  /*8470*/  ISETP.GT.AND P0, PT, R0.reuse, 0x8, P2 ;  /* 0x000000080000780c */ /* 0x040fe20001704270 */
[----:B------:R-:W-:Y:S01]  /*8480*/  @P4 STG.E desc[UR36][R6.64], R23 ;  /* 0x0000001706004986 */ /* 0x000fe2000c101924 */
[----:B------:R-:W-:-:S09]  /*8490*/  ISETP.GT.AND P4, PT, R0, 0x9, P2 ;  /* 0x000000090000780c */ /* 0x000fd20001784270 */
[----:B------:R0:W-:Y:S01]  /*84a0*/  @P1 STG.E desc[UR36][R6.64+0x4], R27 ;  /* 0x0000041b06001986 */ /* 0x0001e2000c101924 */
[----:B------:R-:W-:-:S03]  /*84b0*/  ISETP.GT.AND P1, PT, R0, 0x8, P3 ;  /* 0x000000080000780c */ /* 0x000fc60001f24270 */
[----:B------:R1:W-:Y:S01]  /*84c0*/  @P0 STG.E desc[UR36][R4.64+0x20], R13 ;  /* 0x0000200d04000986 */ /* 0x0003e2000c101924 */
[----:B------:R-:W-:Y:S01]  /*84d0*/  IADD3 R8, P0, R11, R4, RZ ;  /* 0x000000040b087210 */ /* 0x000fe20007f1e0ff */
[-C--:B------:R-:W-:Y:S02]  /*84e0*/  FMUL R11, R30, R154.reuse ;  /* 0x0000009a1e0b7220 */ /* 0x080fe40000400000 */
[----:B------:R-:W-:Y:S01]  /*84f0*/  @P4 STG.E desc[UR36][R4.64+0x24], R29 ;  /* 0x0000241d04004986 */ /* 0x000fe2000c101924 */
[C---:B------:R-:W-:Y:S01]  /*8500*/  ISETP.GT.AND P4, PT, R0.reuse, 0x9, P3 ;  /* 0x000000090000780c */ /* 0x040fe20001f84270 */
[----:B------:R-:W-:Y:S01]  /*8510*/  IMAD.X R9, R9, 0x1, R5, P0 ;  /* 0x0000000109097824 */ /* 0x000fe200000e0605 */
[----:B------:R-:W-:Y:S01]  /*8520*/  ISETP.GT.AND P0, PT, R0, 0x10, P2 ;  /* 0x000000100000780c */ /* 0x000fe20001704270 */
[----:B0-----:R-:W-:-:S03]  /*8530*/  FMUL R7, R32, R154 ;  /* 0x0000009a20077220 */ /* 0x001fc60000400000 */
[----:B------:R0:W-:Y:S01]  /*8540*/  @P1 STG.E desc[UR36][R8.64+0x20], R11 ;  /* 0x0000200b08001986 */ /* 0x0001e2000c101924 */
[----:B------:R-:W-:Y:S01]  /*8550*/  ISETP.GT.AND P1, PT, R0, 0x11, P2 ;  /* 0x000000110000780c */ /* 0x000fe20001724270 */
[----:B-1----:R-:W-:-:S05]  /*8560*/  FMUL R13, R34, R154 ;  /* 0x0000009a220d7220 */ /* 0x002fca0000400000 */
[----:B------:R-:W-:Y:S01]  /*8570*/  @P4 STG.E desc[UR36][R14.64+0x24], R31 ;  /* 0x0000241f0e004986 */ /* 0x000fe2000c101924 */
[----:B------:R-:W-:-:S03]  /*8580*/  ISETP.GT.AND P4, PT, R0, 0x10, P3 ;  /* 0x000000100000780c */ /* 0x000fc60001f84270 */
[----:B------:R1:W-:Y:S01]  /*8590*/  @P0 STG.E desc[UR36][R4.64+0x40], R7 ;  /* 0x0000400704000986 */ /* 0x0003e2000c101924 */
[----:B------:R-:W-:Y:S01]  /*85a0*/  ISETP.GT.AND P0, PT, R0, 0x11, P3 ;  /* 0x000000110000780c */ /* 0x000fe20001f04270 */
[-C--:B0-----:R-:W-:Y:S01]  /*85b0*/  FMUL R9, R36, R154.reuse ;  /* 0x0000009a24097220 */ /* 0x081fe20000400000 */
[----:B------:R-:W-:Y:S01]  /*85c0*/  FMUL R11, R38, R154 ;  /* 0x0000009a260b7220 */ /* 0x000fe20000400000 */
[----:B------:R-:W-:Y:S01]  /*85d0*/  @P1 STG.E desc[UR36][R4.64+0x44], R33 ;  /* 0x0000442104001986 */ /* 0x000fe2000c101924 */
[----:B------:R-:W-:-:S05]  /*85e0*/  ISETP.GT.AND P1, PT, R0, 0x18, P2 ;  /* 0x000000180000780c */ /* 0x000fca0001724270 */
[----:B------:R-:W-:Y:S01]  /*85f0*/  @P4 MOV R6, R14 ;  /* 0x0000000e00064202 */ /* 0x000fe20000000f00 */
[----:B-1----:R-:W-:-:S05]  /*8600*/  @P4 IMAD.MOV.U32 R7, RZ, RZ, R15 ;  /* 0x000000ffff074224 */ /* 0x002fca00078e000f */
[----:B------:R0:W-:Y:S01]  /*8610*/  @P4 STG.E desc[UR36][R6.64+0x40], R13 ;  /* 0x0000400d06004986 */ /* 0x0001e2000c101924 */
[----:B------:R-:W-:Y:S01]  /*8620*/  ISETP.GT.AND P4, PT, R0, 0x19, P2 ;  /* 0x000000190000780c */ /* 0x000fe20001784270 */
[----:B0-----:R-:W-:Y:S01]  /*8630*/  @P0 IMAD.MOV.U32 R6, RZ, RZ, R14 ;  /* 0x000000ffff060224 */ /* 0x001fe200078e000e */
[----:B------:R-:W-:Y:S01]  /*8640*/  @P0 MOV R7, R15 ;  /* 0x0000000f00070202 */ /* 0x000fe20000000f00 */
[----:B------:R-:W-:-:S04]  /*8650*/  FMUL R13, R40, R154 ;  /* 0x0000009a280d7220 */ /* 0x000fc80000400000 */
[----:B------:R0:W-:Y:S01]  /*8660*/  @P0 STG.E desc[UR36][R6.64+0x44], R35 ;  /* 0x0000442306000986 */ /* 0x0001e2000c101924 */
[----:B------:R-:W-:-:S03]  /*8670*/  ISETP.GT.AND P0, PT, R0, 0x18, P3 ;  /* 0x000000180000780c */ /* 0x000fc60001f04270 */
[----:B------:R1:W-:Y:S01]  /*8680*/  @P1 STG.E desc[UR36][R4.64+0x60], R9 ;  /* 0x0000600904001986 */ /* 0x0003e2000c101924 */
[----:B------:R-:W-:-:S03]  /*8690*/  ISETP.GT.AND P1, PT, R0, 0x19, P3 ;  /* 0x000000190000780c */ /* 0x000fc60001f24270 */
[----:B------:R-:W-:Y:S01]  /*86a0*/  @P4 STG.E desc[UR36][R4.64+0x64], R37 ;  /* 0x0000642504004986 */ /* 0x000fe2000c101924 */
[----:B------:R-:W-:-:S05]  /*86b0*/  ISETP.GT.AND P4, PT, R0, 0x20, P2 ;  /* 0x000000200000780c */ /* 0x000fca0001784270 */
[----:B0-----:R-:W-:Y:S02]  /*86c0*/  @P0 IMAD.MOV.U32 R6, RZ, RZ, R14 ;  /* 0x000000ffff060224 */ /* 0x001fe400078e000e */
[----:B------:R-:W-:Y:S02]  /*86d0*/  @P0 IMAD.MOV.U32 R7, RZ, RZ, R15 ;  /* 0x000000ffff070224 */ /* 0x000fe400078e000f */
[----:B-1----:R-:W-:-:S03]  /*86e0*/  FMUL R9, R42, R154 ;  /* 0x0000009a2a097220 */ /* 0x002fc60000400000 */
[----:B------:R0:W-:Y:S01]  /*86f0*/  @P0 STG.E desc[UR36][R6.64+0x60], R11 ;  /* 0x0000600b06000986 */ /* 0x0001e2000c101924 */
[----:B------:R-:W-:Y:S02]  /*8700*/  ISETP.GT.AND P0, PT, R0, 0x21, P2 ;  /* 0x000000210000780c */ /* 0x000fe40001704270 */
[----:B0-----:R-:W-:Y:S01]  /*8710*/  @P1 MOV R6, R14 ;  /* 0x0000000e00061202 */ /* 0x001fe20000000f00 */
[----:B------:R-:W-:Y:S02]  /*8720*/  @P1 IMAD.MOV.U32 R7, RZ, RZ, R15 ;  /* 0x000000ffff071224 */ /* 0x000fe400078e000f */
[----:B------:R-:W-:-:S03]  /*8730*/  FMUL R11, R44, R154 ;  /* 0x0000009a2c0b7220 */ /* 0x000fc60000400000 */
[----:B------:R0:W-:Y:S01]  /*8740*/  @P1 STG.E desc[UR36][R6.64+0x64], R39 ;  /* 0x0000642706001986 */ /* 0x0001e2000c101924 */
[----:B------:R-:W-:-:S03]  /*8750*/  ISETP.GT.AND P1, PT, R0, 0x20, P3 ;  /* 0x000000200000780c */ /* 0x000fc60001f24270 */
[----:B------:R1:W-:Y:S01]  /*8760*/  @P4 STG.E desc[UR36][R4.64+0x80], R13 ;  /* 0x0000800d04004986 */ /* 0x0003e2000c101924 */
[----:B------:R-:W-:-:S03]  /*8770*/  ISETP.GT.AND P4, PT, R0, 0x21, P3 ;  /* 0x000000210000780c */ /* 0x000fc60001f84270 */
[----:B------:R-:W-:Y:S01]  /*8780*/  @P0 STG.E desc[UR36][R4.64+0x84], R41 ;  /* 0x0000842904000986 */ /* 0x000fe2000c101924 */
[----:B------:R-:W-:-:S05]  /*8790*/  ISETP.GT.AND P0, PT, R0, 0x28, P2 ;  /* 0x000000280000780c */ /* 0x000fca0001704270 */
[----:B0-----:R-:W-:Y:S01]  /*87a0*/  @P1 IMAD.MOV.U32 R6, RZ, RZ, R14 ;  /* 0x000000ffff061224 */ /* 0x001fe200078e000e */
[----:B------:R-:W-:Y:S01]  /*87b0*/  @P1 MOV R7, R15 ;  /* 0x0000000f00071202 */ /* 0x000fe20000000f00 */
[----:B-1----:R-:W-:-:S04]  /*87c0*/  FMUL R13, R46, R154 ;  /* 0x0000009a2e0d7220 */ /* 0x002fc80000400000 */
[----:B------:R0:W-:Y:S01]  /*87d0*/  @P1 STG.E desc[UR36][R6.64+0x80], R9 ;  /* 0x0000800906001986 */ /* 0x0001e2000c101924 */
[----:B------:R-:W-:Y:S01]  /*87e0*/  ISETP.GT.AND P1, PT, R0, 0x29, P2 ;  /* 0x000000290000780c */ /* 0x000fe20001724270 */
[----:B0-----:R-:W-:Y:S02]  /*87f0*/  @P4 IMAD.MOV.U32 R6, RZ, RZ, R14 ;  /* 0x000000ffff064224 */ /* 0x001fe400078e000e */
[----:B------:R-:W-:Y:S01]  /*8800*/  FMUL R9, R48, R154 ;  /* 0x0000009a30097220 */ /* 0x000fe20000400000 */
[----:B------:R-:W-:-:S05]  /*8810*/  @P4 IMAD.MOV.U32 R7, RZ, RZ, R15 ;  /* 0x000000ffff074224 */ /* 0x000fca00078e000f */
[----:B------:R0:W-:Y:S01]  /*8820*/  @P4 STG.E desc[UR36][R6.64+0x84], R43 ;  /* 0x0000842b06004986 */ /* 0x0001e2000c101924 */
[----:B------:R-:W-:-:S03]  /*8830*/  ISETP.GT.AND P4, PT, R0, 0x28, P3 ;  /* 0x000000280000780c */ /* 0x000fc60001f84270 */
[----:B------:R1:W-:Y:S01]  /*8840*/  @P0 STG.E desc[UR36][R4.64+0xa0], R11 ;  /* 0x0000a00b04000986 */ /* 0x0003e2000c101924 */
[----:B------:R-:W-:-:S03]  /*8850*/  ISETP.GT.AND P0, PT, R0, 0x29, P3 ;  /* 0x000000290000780c */ /* 0x000fc60001f04270 */
[----:B------:R-:W-:Y:S01]  /*8860*/  @P1 STG.E desc[UR36][R4.64+0xa4], R45 ;  /* 0x0000a42d04001986 */ /* 0x000fe2000c101924 */
[----:B------:R-:W-:-:S05]  /*8870*/  ISETP.GT.AND P1, PT, R0, 0x30, P2 ;  /* 0x000000300000780c */ /* 0x000fca0001724270 */
[----:B0-----:R-:W-:Y:S01]  /*8880*/  @P4 MOV R6, R14 ;  /* 0x0000000e00064202 */ /* 0x001fe20000000f00 */
[----:B------:R-:W-:Y:S02]  /*8890*/  @P4 IMAD.MOV.U32 R7, RZ, RZ, R15 ;  /* 0x000000ffff074224 */ /* 0x000fe400078e000f */
[----:B-1----:R-:W-:-:S03]  /*88a0*/  FMUL R11, R50, R154 ;  /* 0x0000009a320b7220 */ /* 0x002fc60000400000 */
        /* <DEDUP_REMOVED lines=122> */
[C---:B------:R-:W-:Y:S02]  /*9050*/  ISETP.GT.AND P1, PT, R0.reuse, 0x78, P2 ;  /* 0x000000780000780c */ /* 0x040fe40001724270 */
[----:B------:R-:W-:-:S03]  /*9060*/  ISETP.GT.AND P2, PT, R0, 0x79, P2 ;  /* 0x000000790000780c */ /* 0x000fc60001744270 */
[----:B0-----:R-:W-:Y:S01]  /*9070*/  @P4 MOV R6, R14 ;  /* 0x0000000e00064202 */ /* 0x001fe20000000f00 */
[----:B------:R-:W-:Y:S02]  /*9080*/  @P4 IMAD.MOV.U32 R7, RZ, RZ, R15 ;  /* 0x000000ffff074224 */ /* 0x000fe400078e000f */
[----:B-1----:R-:W-:-:S03]  /*9090*/  FMUL R11, R86, R154 ;  /* 0x0000009a560b7220 */ /* 0x002fc60000400000 */
[----:B------:R0:W-:Y:S01]  /*90a0*/  @P4 STG.E desc[UR36][R6.64+0x1c0], R13 ;  /* 0x0001c00d06004986 */ /* 0x0001e2000c101924 */
[C---:B------:R-:W-:Y:S02]  /*90b0*/  ISETP.GT.AND P4, PT, R0.reuse, 0x78, P3 ;  /* 0x000000780000780c */ /* 0x040fe40001f84270 */
[----:B------:R-:W-:Y:S02]  /*90c0*/  ISETP.GT.AND P3, PT, R0, 0x79, P3 ;  /* 0x000000790000780c */ /* 0x000fe40001f64270 */
[----:B0-----:R-:W-:Y:S01]  /*90d0*/  @P0 MOV R6, R14 ;  /* 0x0000000e00060202 */ /* 0x001fe20000000f00 */
[----:B------:R-:W-:-:S05]  /*90e0*/  @P0 IMAD.MOV.U32 R7, RZ, RZ, R15 ;  /* 0x000000ffff070224 */ /* 0x000fca00078e000f */
[----:B------:R-:W-:Y:S04]  /*90f0*/  @P0 STG.E desc[UR36][R6.64+0x1c4], R83 ;  /* 0x0001c45306000986 */ /* 0x000fe8000c101924 */
[----:B------:R-:W-:Y:S04]  /*9100*/  @P1 STG.E desc[UR36][R4.64+0x1e0], R9 ;  /* 0x0001e00904001986 */ /* 0x000fe8000c101924 */
[----:B------:R0:W-:Y:S02]  /*9110*/  @P2 STG.E desc[UR36][R4.64+0x1e4], R85 ;  /* 0x0001e45504002986 */ /* 0x0001e4000c101924 */
[----:B0-----:R-:W-:Y:S01]  /*9120*/  @P4 MOV R4, R14 ;  /* 0x0000000e00044202 */ /* 0x001fe20000000f00 */
[----:B------:R-:W-:-:S05]  /*9130*/  @P4 IMAD.MOV.U32 R5, RZ, RZ, R15 ;  /* 0x000000ffff054224 */ /* 0x000fca00078e000f */
[----:B------:R0:W-:Y:S04]  /*9140*/  @P4 STG.E desc[UR36][R4.64+0x1e0], R11 ;  /* 0x0001e00b04004986 */ /* 0x0001e8000c101924 */
[----:B------:R0:W-:Y:S02]  /*9150*/  @P3 STG.E desc[UR36][R14.64+0x1e4], R87 ;  /* 0x0001e4570e003986 */ /* 0x0001e4000c101924 */
.L_x_284:
[----:B------:R-:W-:Y:S05]  /*9160*/  BSYNC B0 ;  /* 0x0000000000007941 */ /* 0x000fea0003800000 */
.L_x_32:
[----:B------:R-:W-:Y:S01]  /*9170*/  ULDC UR4, c[0x0][0xc] ;  /* 0x0000030000047ab9 */ /* 0x000fe20000000800 */
[----:B------:R-:W-:Y:S01]  /*9180*/  ULDC UR5, c[0x0][0x10] ;  /* 0x0000040000057ab9 */ /* 0x000fe20000000800 */
[----:B0-----:R-:W0:Y:S01]  /*9190*/  LDC R5, c[0x0][0x14] ;  /* 0x00000500ff057b82 */ /* 0x001e220000000800 */
[----:B------:R-:W-:Y:S01]  /*91a0*/  UIMAD.WIDE.U32 UR4, UR4, UR5, URZ ;  /* 0x00000005040472a5 */ /* 0x000fe2000f8e003f */
[----:B------:R-:W-:Y:S01]  /*91b0*/  PRMT R0, RZ, 0x7610, R0 ;  /* 0x00007610ff007816 */ /* 0x000fe20000000000 */
[----:B------:R-:W-:Y:S01]  /*91c0*/  IMAD.MOV.U32 R153, RZ, RZ, -0x1 ;  /* 0xffffffffff997424 */ /* 0x000fe200078e00ff */
[----:B------:R-:W-:-:S03]  /*91d0*/  MOV R23, 0xffffffff ;  /* 0xffffffff00177802 */ /* 0x000fc60000000f00 */
[----:B0-----:R-:W-:-:S04]  /*91e0*/  IMAD.WIDE.U32 R16, R5, UR4, R16 ;  /* 0x0000000405107c25 */ /* 0x001fc8000f8e0010 */
[----:B------:R-:W-:Y:S01]  /*91f0*/  IMAD R5, R5, UR5, RZ ;  /* 0x0000000505057c24 */ /* 0x000fe2000f8e02ff */
[----:B------:R-:W-:Y:S02]  /*9200*/  ULDC.64 UR4, c[0x0][0x650] ;  /* 0x0001940000047ab9 */ /* 0x000fe40000000a00 */
[----:B------:R-:W-:Y:S02]  /*9210*/  ISETP.GE.U32.AND P0, PT, R16, UR4, PT ;  /* 0x0000000410007c0c */ /* 0x000fe4000bf06070 */
[----:B------:R-:W-:-:S04]  /*9220*/  IADD3 R17, R17, R5, RZ ;  /* 0x0000000511117210 */ /* 0x000fc80007ffe0ff */
[----:B------:R-:W-:-:S13]  /*9230*/  ISETP.GE.U32.AND.EX P0, PT, R17, UR5, PT, P0 ;  /* 0x0000000511007c0c */ /* 0x000fda000bf06100 */
[----:B------:R-:W-:Y:S05]  /*9240*/  @P0 BRA `(.L_x_285) ;  /* 0x0000000400640947 */ /* 0x000fea0003800000 */
[----:B---3--:R-:W0:Y:S01]  /*9250*/  S2R R12, SR_CTAID.X ;  /* 0x00000000000c7919 */ /* 0x008e220000002500 */
[----:B------:R-:W3:Y:S01]  /*9260*/  LDC.64 R10, c[0x0][0x628] ;  /* 0x00018a00ff0a7b82 */ /* 0x000ee20000000a00 */
[----:B------:R-:W-:Y:S01]  /*9270*/  ULDC UR4, c[0x0][0x150] ;  /* 0x0000540000047ab9 */ /* 0x000fe20000000800 */
[----:B------:R-:W-:Y:S01]  /*9280*/  IMAD.MOV.U32 R8, RZ, RZ, R16 ;  /* 0x000000ffff087224 */ /* 0x000fe200078e0010 */
[----:B------:R-:W0:Y:S01]  /*9290*/  S2R R24, SR_CTAID.Y ;  /* 0x0000000000187919 */ /* 0x000e220000002600 */
[----:B------:R-:W-:-:S04]  /*92a0*/  MOV R9, R17 ;  /* 0x0000001100097202 */ /* 0x000fc80000000f00 */
[----:B--2---:R-:W2:Y:S08]  /*92b0*/  LDC R21, c[0x0][0x144] ;  /* 0x00005100ff157b82 */ /* 0x004eb00000000800 */
[----:B------:R-:W1:Y:S08]  /*92c0*/  LDC R0, c[0x0][0x630] ;  /* 0x00018c00ff007b82 */ /* 0x000e700000000800 */
[----:B------:R-:W1:Y:S01]  /*92d0*/  LDC.64 R14, c[0x0][0x620] ;  /* 0x00018800ff0e7b82 */ /* 0x000e620000000a00 */
[----:B---3--:R-:W-:-:S04]  /*92e0*/  ISETP.NE.U32.AND P0, PT, R10, RZ, PT ;  /* 0x000000ff0a00720c */ /* 0x008fc80003f05070 */
[----:B------:R-:W-:Y:S02]  /*92f0*/  ISETP.NE.AND.EX P0, PT, R11, RZ, PT, P0 ;  /* 0x000000ff0b00720c */ /* 0x000fe40003f05300 */
[----:B0-----:R-:W-:-:S05]  /*9300*/  I2FP.F32.U32 R3, R12 ;  /* 0x0000000c00037245 */ /* 0x001fca0000201000 */
[----:B------:R-:W-:-:S04]  /*9310*/  FMUL R3, R3, UR4 ;  /* 0x0000000403037c20 */ /* 0x000fc80008400000 */
[----:B------:R0:W3:Y:S02]  /*9320*/  F2I.U32.TRUNC.NTZ R20, R3 ;  /* 0x0000000300147305 */ /* 0x0000e4000020f000 */
[----:B--2---:R-:W-:Y:S05]  /*9330*/  @!P0 BRA `(.L_x_286) ;  /* 0x0000000000288947 */ /* 0x004fea0003800000 */
[----:B0-----:R-:W0:Y:S02]  /*9340*/  LDC R3, c[0x0][0x634] ;  /* 0x00018d00ff037b82 */ /* 0x001e240000000800 */
[----:B0-----:R-:W-:-:S05]  /*9350*/  IADD3 R3, P0, R16, R3, RZ ;  /* 0x0000000310037210 */ /* 0x001fca0007f1e0ff */
[----:B------:R-:W-:-:S04]  /*9360*/  IMAD.X R13, RZ, RZ, R17, P0 ;  /* 0x000000ffff0d7224 */ /* 0x000fc800000e0611 */
[----:B------:R-:W-:-:S04]  /*9370*/  IMAD.WIDE.U32 R4, R13, R10, RZ ;  /* 0x0000000a0d047225 */ /* 0x000fc800078e00ff */
[----:B------:R-:W-:-:S04]  /*9380*/  IMAD.WIDE.U32 R6, P0, R3, R11, R4 ;  /* 0x0000000b03067225 */ /* 0x000fc80007800004 */
[----:B------:R-:W-:Y:S01]  /*9390*/  IMAD.WIDE.U32 R4, R3, R10, RZ ;  /* 0x0000000a03047225 */ /* 0x000fe200078e00ff */
[----:B------:R-:W-:-:S03]  /*93a0*/  IADD3.X R9, RZ, RZ, RZ, P0, !PT ;  /* 0x000000ffff097210 */ /* 0x000fc600007fe4ff */
[----:B------:R-:W-:Y:S01]  /*93b0*/  IMAD.MOV.U32 R8, RZ, RZ, R7 ;  /* 0x000000ffff087224 */ /* 0x000fe200078e0007 */
[----:B------:R-:W-:-:S05]  /*93c0*/  IADD3 RZ, P0, R5, R6, RZ ;  /* 0x0000000605ff7210 */ /* 0x000fca0007f1e0ff */
[----:B------:R-:W-:-:S08]  /*93d0*/  IMAD.WIDE.U32.X R8, R13, R11, R8, P0 ;  /* 0x0000000b0d087225 */ /* 0x000fd000000e0408 */
.L_x_286:
[----:B------:R-:W2:Y:S01]  /*93e0*/  LDC.64 R30, c[0x0][0x640] ;  /* 0x00019000ff1e7b82 */ /* 0x000ea20000000a00 */
[-CC-:B-1----:R-:W-:Y:S01]  /*93f0*/  SHF.R.U64 R23, R8, R0.reuse, R9.reuse ;  /* 0x0000000008177219 */ /* 0x182fe20000001209 */
[----:B---3--:R-:W-:Y:S01]  /*9400*/  IMAD.MOV R20, RZ, RZ, -R20 ;  /* 0x000000ffff147224 */ /* 0x008fe200078e0a14 */
[----:B------:R-:W-:Y:S01]  /*9410*/  SHF.R.U32.HI R0, RZ, R0, R9 ;  /* 0x00000000ff007219 */ /* 0x000fe20000011609 */
[----:B------:R-:W-:Y:S01]  /*9420*/  ULDC UR4, c[0x0][0x154] ;  /* 0x0000550000047ab9 */ /* 0x000fe20000000800 */
[----:B0-----:R-:W-:Y:S01]  /*9430*/  IADD3 R3, P0, RZ, -R23, RZ ;  /* 0x80000017ff037210 */ /* 0x001fe20007f1e0ff */
[----:B------:R-:W-:Y:S01]  /*9440*/  IMAD R26, R21, R20, R12 ;  /* 0x00000014151a7224 */ /* 0x000fe200078e020c */
[----:B------:R-:W-:Y:S01]  /*9450*/  MOV R7, 0x1 ;  /* 0x0000000100077802 */ /* 0x000fe20000000f00 */
[----:B------:R-:W0:Y:S01]  /*9460*/  LDC R6, c[0x0][0x618] ;  /* 0x00018600ff067b82 */ /* 0x000e220000000800 */
[----:B------:R-:W-:-:S05]  /*9470*/  IADD3.X R5, RZ, ~R0, RZ, P0, !PT ;  /* 0x80000000ff057210 */ /* 0x000fca00007fe4ff */
[-C--:B------:R-:W-:Y:S02]  /*9480*/  IMAD R0, R5, R14.reuse, RZ ;  /* 0x0000000e05007224 */ /* 0x080fe400078e02ff */
[----:B------:R-:W1:Y:S01]  /*9490*/  LDC R8, c[0x0][0x608] ;  /* 0x00018200ff087b82 */ /* 0x000e620000000800 */
[----:B------:R-:W-:-:S04]  /*94a0*/  IMAD.WIDE.U32 R4, R3, R14, R16 ;  /* 0x0000000e03047225 */ /* 0x000fc800078e0010 */
[----:B------:R-:W-:Y:S01]  /*94b0*/  IMAD R3, R3, R15, R0 ;  /* 0x0000000f03037224 */ /* 0x000fe200078e0200 */
[----:B------:R-:W-:Y:S02]  /*94c0*/  I2FP.F32.U32 R0, R24 ;  /* 0x0000001800007245 */ /* 0x000fe40000201000 */
[----:B------:R-:W3:Y:S01]  /*94d0*/  LDC R28, c[0x0][0x658] ;  /* 0x00019600ff1c7b82 */ /* 0x000ee20000000800 */
[----:B--2---:R-:W-:Y:S02]  /*94e0*/  ISETP.NE.U32.AND P0, PT, R30, RZ, PT ;  /* 0x000000ff1e00720c */ /* 0x004fe40003f05070 */
[----:B------:R-:W-:Y:S01]  /*94f0*/  IADD3 R3, R5, R3, RZ ;  /* 0x0000000305037210 */ /* 0x000fe20007ffe0ff */
[----:B------:R-:W-:Y:S01]  /*9500*/  FMUL R0, R0, UR4 ;  /* 0x0000000400007c20 */ /* 0x000fe20008400000 */
[----:B------:R-:W-:Y:S01]  /*9510*/  ISETP.NE.AND.EX P0, PT, R31, RZ, PT, P0 ;  /* 0x000000ff1f00720c */ /* 0x000fe20003f05300 */
[----:B------:R-:W-:Y:S02]  /*9520*/  IMAD.MOV.U32 R5, RZ, RZ, -0x1 ;  /* 0xffffffffff057424 */ /* 0x000fe400078e00ff */
[----:B------:R-:W2:Y:S01]  /*9530*/  LDC R15, c[0x0][0x148] ;  /* 0x00005200ff0f7b82 */ /* 0x000ea20000000800 */
[-CC-:B0-----:R-:W-:Y:S01]  /*9540*/  SHF.R.U64 R12, R4, R6.reuse, R3.reuse ;  /* 0x00000006040c7219 */ /* 0x181fe20000001203 */
[----:B------:R0:W0:Y:S01]  /*9550*/  F2I.U32.TRUNC.NTZ R14, R0 ;  /* 0x00000000000e7305 */ /* 0x000022000020f000 */
[----:B------:R-:W-:-:S05]  /*9560*/  SHF.R.U32.HI R3, RZ, R6, R3 ;  /* 0x00000006ff037219 */ /* 0x000fca0000011603 */
[----:B------:R-:W0:Y:S01]  /*9570*/  LDC R20, c[0x0][0x600] ;  /* 0x00018000ff147b82 */ /* 0x000e220000000800 */
[-CC-:B-1----:R-:W-:Y:S02]  /*9580*/  SHF.R.U64 R10, R12, R8.reuse, R3.reuse ;  /* 0x000000080c0a7219 */ /* 0x182fe40000001203 */
[----:B------:R-:W-:-:S05]  /*9590*/  SHF.R.U32.HI R3, RZ, R8, R3 ;  /* 0x00000008ff037219 */ /* 0x000fca0000011603 */
[----:B------:R-:W1:Y:S01]  /*95a0*/  LDC R25, c[0x0][0x648] ;  /* 0x00019200ff197b82 */ /* 0x000e620000000800 */
[-C--:B---3--:R-:W-:Y:S02]  /*95b0*/  SHF.L.U32 R4, R5, R28.reuse, RZ ;  /* 0x0000001c05047219 */ /* 0x088fe400000006ff */
[-CC-:B------:R-:W-:Y:S02]  /*95c0*/  SHF.R.U64 R13, R10, R28.reuse, R3.reuse ;  /* 0x0000001c0a0d7219 */ /* 0x180fe40000001203 */
[----:B------:R-:W-:Y:S02]  /*95d0*/  SHF.R.U32.HI R5, RZ, R28, R3 ;  /* 0x0000001cff057219 */ /* 0x000fe40000011603 */
[----:B------:R-:W-:Y:S01]  /*95e0*/  LOP3.LUT R21, RZ, R4, RZ, 0x33, !PT ;  /* 0x00000004ff157212 */ /* 0x000fe200078e33ff */
[----:B------:R-:W3:Y:S01]  /*95f0*/  LDC R27, c[0x0][0x638] ;  /* 0x00018e00ff1b7b82 */ /* 0x000ee20000000800 */
[----:B------:R-:W-:Y:S01]  /*9600*/  SHF.L.U32 R28, R7, R28, RZ ;  /* 0x0000001c071c7219 */ /* 0x000fe200000006ff */
[----:B------:R-:W-:-:S06]  /*9610*/  IMAD.MOV.U32 R4, RZ, RZ, R13 ;  /* 0x000000ffff047224 */ /* 0x000fcc00078e000d */
[----:B------:R-:W0:Y:S01]  /*9620*/  LDC R29, c[0x0][0x610] ;  /* 0x00018400ff1d7b82 */ /* 0x000e220000000800 */
[----:B------:R-:W-:Y:S05]  /*9630*/  @!P0 BRA `(.L_x_287) ;  /* 0x0000000000288947 */ /* 0x000fea0003800000 */
[----:B0-----:R-:W0:Y:S02]  /*9640*/  LDC R0, c[0x0][0x64c] ;  /* 0x00019300ff007b82 */ /* 0x001e240000000800 */
[----:B0-----:R-:W-:-:S04]  /*9650*/  IADD3 R3, P0, R13, R0, RZ ;  /* 0x000000000d037210 */ /* 0x001fc80007f1e0ff */
[----:B------:R-:W-:-:S05]  /*9660*/  IADD3.X R11, RZ, R5, RZ, P0, !PT ;  /* 0x00000005ff0b7210 */ /* 0x000fca00007fe4ff */
[----:B------:R-:W-:-:S04]  /*9670*/  IMAD.WIDE.U32 R4, R11, R30, RZ ;  /* 0x0000001e0b047225 */ /* 0x000fc800078e00ff */
[----:B------:R-:W-:-:S04]  /*9680*/  IMAD.WIDE.U32 R6, P0, R3, R31, R4 ;  /* 0x0000001f03067225 */ /* 0x000fc80007800004 */
[----:B------:R-:W-:Y:S01]  /*9690*/  IMAD.WIDE.U32 R4, R3, R30, RZ ;  /* 0x0000001e03047225 */ /* 0x000fe200078e00ff */
[----:B------:R-:W-:-:S03]  /*96a0*/  MOV R8, R7 ;  /* 0x0000000700087202 */ /* 0x000fc60000000f00 */
[----:B------:R-:W-:Y:S01]  /*96b0*/  IMAD.X R9, RZ, RZ, RZ, P0 ;  /* 0x000000ffff097224 */ /* 0x000fe200000e06ff */
[----:B------:R-:W-:-:S05]  /*96c0*/  IADD3 RZ, P0, R5, R6, RZ ;  /* 0x0000000605ff7210 */ /* 0x000fca0007f1e0ff */
[----:B------:R-:W-:-:S08]  /*96d0*/  IMAD.WIDE.U32.X R4, R11, R31, R8, P0 ;  /* 0x0000001f0b047225 */ /* 0x000fd000000e0408 */
.L_x_287:
[----:B------:R-:W-:Y:S01]  /*96e0*/  ISETP.NE.AND P0, PT, R2, 0x1, PT ;  /* 0x000000010200780c */ /* 0x000fe20003f05270 */
[----:B0-----:R-:W-:Y:S01]  /*96f0*/  IMAD.MOV R14, RZ, RZ, -R14 ;  /* 0x000000ffff0e7224 */ /* 0x001fe200078e0a0e */
[----:B-1----:R-:W-:Y:S02]  /*9700*/  SHF.R.U64 R0, R4, R25, R5 ;  /* 0x0000001904007219 */ /* 0x002fe40000001205 */
[----:B------:R-:W-:Y:S02]  /*9710*/  LOP3.LUT R3, R10, R21, RZ, 0xc0, !PT ;  /* 0x000000150a037212 */ /* 0x000fe400078ec0ff */
[----:B------:R-:W-:Y:S01]  /*9720*/  IADD3 R5, R20, -0x1, RZ ;  /* 0xffffffff14057810 */ /* 0x000fe20007ffe0ff */
[----:B------:R-:W-:Y:S01]  /*9730*/  IMAD.MOV R4, RZ, RZ, -R0 ;  /* 0x000000ffff047224 */ /* 0x000fe200078e0a00 */
[----:B------:R-:W-:Y:S01]  /*9740*/  MOV R6, 0x1 ;  /* 0x0000000100067802 */ /* 0x000fe20000000f00 */
[----:B------:R-:W-:Y:S01]  /*9750*/  IMAD R3, R28, R0, R3 ;  /* 0x000000001c037224 */ /* 0x000fe200078e0203 */
[----:B------:R-:W-:Y:S01]  /*9760*/  LOP3.LUT R5, R12, R5, RZ, 0xc0, !PT ;  /* 0x000000050c057212 */ /* 0x000fe200078ec0ff */
[----:B---3--:R-:W-:-:S02]  /*9770*/  IMAD R0, R4, R27, R13 ;  /* 0x0000001b04007224 */ /* 0x008fc400078e020d */
[----:B--2---:R-:W-:Y:S02]  /*9780*/  @P0 IMAD R26, R15, R14, R24 ;  /* 0x0000000e0f1a0224 */ /* 0x004fe400078e0218 */
[----:B------:R-:W-:Y:S01]  /*9790*/  IMAD R4, R0, R20, R5 ;  /* 0x0000001400047224 */ /* 0x000fe200078e0205 */
[----:B------:R-:W-:Y:S01]  /*97a0*/  PRMT R0, R6, 0x7610, R0 ;  /* 0x0000761006007816 */ /* 0x000fe20000000000 */
[----:B------:R-:W-:-:S05]  /*97b0*/  IMAD R3, R3, R29, R26 ;  /* 0x0000001d03037224 */ /* 0x000fca00078e021a */
[----:B------:R-:W-:Y:S02]  /*97c0*/  SEL R153, R4, R3, !P0 ;  /* 0x0000000304997207 */ /* 0x000fe40004000000 */
[----:B------:R-:W-:-:S07]  /*97d0*/  SEL R3, R3, R4, !P0 ;  /* 0x0000000403037207 */ /* 0x000fce0004000000 */
.L_x_285:
[----:B------:R-:W-:Y:S01]  /*97e0*/  LOP3.LUT P0, RZ, R0, 0xff, RZ, 0xc0, !PT ;  /* 0x000000ff00ff7812 */ /* 0x000fe2000780c0ff */
[----:B------:R-:W-:-:S12]  /*97f0*/  IMAD.MOV.U32 R152, RZ, RZ, R3 ;  /* 0x000000ffff987224 */ /* 0x000fd800078e0003 */
[----:B------:R-:W-:Y:S05]  /*9800*/  @P0 BRA `(.L_x_288) ;  /* 0xffffff7800500947 */ /* 0x000fea000383ffff */
[----:B------:R-:W-:Y:S05]  /*9810*/  EXIT ;  /* 0x000000000000794d */ /* 0x000fea0003800000 */
.L_x_7:
[----:B------:R-:W-:Y:S01]  /*9820*/  ULDC.64 UR4, c[0x0][0x650] ;  /* 0x0001940000047ab9 */ /* 0x000fe20000000a00 */
[----:B------:R-:W-:Y:S01]  /*9830*/  PRMT R8, RZ, 0x7610, R8 ;  /* 0x00007610ff087816 */ /* 0x000fe20000000008 */
[----:B------:R-:W-:Y:S01]  /*9840*/  IMAD.MOV.U32 R7, RZ, RZ, -0x1 ;  /* 0xffffffffff077424 */ /* 0x000fe200078e00ff */
[----:B------:R-:W-:Y:S02]  /*9850*/  ISETP.GE.U32.AND P0, PT, R16, UR4, PT ;  /* 0x0000000410007c0c */ /* 0x000fe4000bf06070 */
[----:B------:R-:W-:Y:S02]  /*9860*/  MOV R13, 0xffffffff ;  /* 0xffffffff000d7802 */ /* 0x000fe40000000f00 */
[----:B------:R-:W-:Y:S02]  /*9870*/  ISETP.GE.U32.AND.EX P0, PT, R17, UR5, PT, P0 ;  /* 0x0000000511007c0c */ /* 0x000fe4000bf06100 */
[----:B------:R-:W-:-:S11]  /*9880*/  MOV R6, 0xffffffff ;  /* 0xffffffff00067802 */ /* 0x000fd60000000f00 */
        /* <DEDUP_REMOVED lines=19> */
.L_x_290:
[----:B------:R-:W0:Y:S01]  /*99c0*/  LDC.64 R26, c[0x0][0x640] ;  /* 0x00019000ff1a7b82 */ /* 0x000e220000000a00 */
[-CC-:B------:R-:W-:Y:S01]  /*99d0*/  SHF.R.U64 R20, R12, R8.reuse, R13.reuse ;  /* 0x000000080c147219 */ /* 0x180fe2000000120d */
[----:B------:R-:W-:Y:S01]  /*99e0*/  IMAD.MOV.U32 R30, RZ, RZ, 0x1 ;  /* 0x00000001ff1e7424 */ /* 0x000fe200078e00ff */
[----:B------:R-:W-:Y:S02]  /*99f0*/  SHF.R.U32.HI R6, RZ, R8, R13 ;  /* 0x00000008ff067219 */ /* 0x000fe4000001160d */
[----:B------:R-:W-:-:S03]  /*9a00*/  IADD3 R11, P0, RZ, -R20, RZ ;  /* 0x80000014ff0b7210 */ /* 0x000fc60007f1e0ff */
[----:B------:R-:W1:Y:S01]  /*9a10*/  LDC R10, c[0x0][0x618] ;  /* 0x00018600ff0a7b82 */ /* 0x000e620000000800 */
[----:B------:R-:W-:-:S05]  /*9a20*/  IADD3.X R7, RZ, ~R6, RZ, P0, !PT ;  /* 0x80000006ff077210 */ /* 0x000fca00007fe4ff */
[-C--:B------:R-:W-:Y:S02]  /*9a30*/  IMAD R8, R7, R22.reuse, RZ ;  /* 0x0000001607087224 */ /* 0x080fe400078e02ff */
[----:B------:R-:W2:Y:S01]  /*9a40*/  LDC R12, c[0x0][0x608] ;  /* 0x00018200ff0c7b82 */ /* 0x000ea20000000800 */
[----:B------:R-:W-:-:S04]  /*9a50*/  IMAD.WIDE.U32 R6, R11, R22, R16 ;  /* 0x000000160b067225 */ /* 0x000fc800078e0010 */
[----:B------:R-:W-:-:S03]  /*9a60*/  IMAD R11, R11, R23, R8 ;  /* 0x000000170b0b7224 */ /* 0x000fc600078e0208 */
[----:B------:R-:W3:Y:S01]  /*9a70*/  LDC R25, c[0x0][0x658] ;  /* 0x00019600ff197b82 */ /* 0x000ee20000000800 */
[----:B0-----:R-:W-:Y:S01]  /*9a80*/  ISETP.NE.U32.AND P0, PT, R26, RZ, PT ;  /* 0x000000ff1a00720c */ /* 0x001fe20003f05070 */
[----:B------:R-:W-:-:S03]  /*9a90*/  IMAD.IADD R7, R7, 0x1, R11 ;  /* 0x0000000107077824 */ /* 0x000fc600078e020b */
[----:B------:R-:W-:-:S03]  /*9aa0*/  ISETP.NE.AND.EX P0, PT, R27, RZ, PT, P0 ;  /* 0x000000ff1b00720c */ /* 0x000fc60003f05300 */
[----:B------:R-:W0:Y:S01]  /*9ab0*/  LDC R23, c[0x0][0x600] ;  /* 0x00018000ff177b82 */ /* 0x000e220000000800 */
[-CC-:B-1----:R-:W-:Y:S02]  /*9ac0*/  SHF.R.U64 R8, R6, R10.reuse, R7.reuse ;  /* 0x0000000a06087219 */ /* 0x182fe40000001207 */
[----:B------:R-:W-:Y:S02]  /*9ad0*/  SHF.R.U32.HI R7, RZ, R10, R7 ;  /* 0x0000000aff077219 */ /* 0x000fe40000011607 */
[----:B------:R-:W-:-:S03]  /*9ae0*/  MOV R10, 0xffffffff ;  /* 0xffffffff000a7802 */ /* 0x000fc60000000f00 */
[----:B------:R-:W1:Y:S01]  /*9af0*/  LDC R24, c[0x0][0x648] ;  /* 0x00019200ff187b82 */ /* 0x000e620000000800 */
[-CC-:B--2---:R-:W-:Y:S02]  /*9b00*/  SHF.R.U64 R21, R8, R12.reuse, R7.reuse ;  /* 0x0000000c08157219 */ /* 0x184fe40000001207 */
[----:B------:R-:W-:-:S05]  /*9b10*/  SHF.R.U32.HI R6, RZ, R12, R7 ;  /* 0x0000000cff067219 */ /* 0x000fca0000011607 */
[----:B------:R-:W2:Y:S01]  /*9b20*/  LDC R28, c[0x0][0x638] ;  /* 0x00018e00ff1c7b82 */ /* 0x000ea20000000800 */
[-C--:B---3--:R-:W-:Y:S02]  /*9b30*/  SHF.L.U32 R10, R10, R25.reuse, RZ ;  /* 0x000000190a0a7219 */ /* 0x088fe400000006ff */
[-CC-:B------:R-:W-:Y:S02]  /*9b40*/  SHF.R.U64 R22, R21, R25.reuse, R6.reuse ;  /* 0x0000001915167219 */ /* 0x180fe40000001206 */
[----:B------:R-:W-:Y:S02]  /*9b50*/  SHF.R.U32.HI R7, RZ, R25, R6 ;  /* 0x00000019ff077219 */ /* 0x000fe40000011606 */
[----:B------:R-:W-:Y:S01]  /*9b60*/  LOP3.LUT R32, RZ, R10, RZ, 0x33, !PT ;  /* 0x0000000aff207212 */ /* 0x000fe200078e33ff */
[----:B------:R-:W3:Y:S01]  /*9b70*/  LDC R29, c[0x0][0x610] ;  /* 0x00018400ff1d7b82 */ /* 0x000ee20000000800 */
[----:B------:R-:W-:Y:S01]  /*9b80*/  MOV R6, R22 ;  /* 0x0000001600067202 */ /* 0x000fe20000000f00 */
[----:B------:R-:W-:Y:S06]  /*9b90*/  @!P0 BRA `(.L_x_291) ;  /* 0x0000000000288947 */ /* 0x000fec0003800000 */
[----:B------:R-:W4:Y:S02]  /*9ba0*/  LDC R13, c[0x0][0x64c] ;  /* 0x00019300ff0d7b82 */ /* 0x000f240000000800 */
[----:B----4-:R-:W-:-:S05]  /*9bb0*/  IADD3 R13, P0, R22, R13, RZ ;  /* 0x0000000d160d7210 */ /* 0x010fca0007f1e0ff */
        /* <DEDUP_REMOVED lines=8> */
.L_x_291:
[----:B------:R-:W-:Y:S02]  /*9c40*/  ISETP.NE.AND P0, PT, R2, 0x1, PT ;  /* 0x000000010200780c */ /* 0x000fe40003f05270 */
[----:B-1----:R-:W-:Y:S02]  /*9c50*/  SHF.R.U64 R6, R6, R24, R7 ;  /* 0x0000001806067219 */ /* 0x002fe40000001207 */
[----:B------:R-:W-:Y:S02]  /*9c60*/  SHF.L.U32 R30, R30, R25, RZ ;  /* 0x000000191e1e7219 */ /* 0x000fe400000006ff */
[----:B------:R-:W-:Y:S01]  /*9c70*/  LOP3.LUT R5, R21, R32, RZ, 0xc0, !PT ;  /* 0x0000002015057212 */ /* 0x000fe200078ec0ff */
[----:B------:R-:W-:Y:S01]  /*9c80*/  IMAD.MOV R7, RZ, RZ, -R6 ;  /* 0x000000ffff077224 */ /* 0x000fe200078e0a06 */
[----:B0-----:R-:W-:-:S03]  /*9c90*/  IADD3 R11, R23, -0x1, RZ ;  /* 0xffffffff170b7810 */ /* 0x001fc60007ffe0ff */
[----:B------:R-:W-:Y:S01]  /*9ca0*/  IMAD R6, R30, R6, R5 ;  /* 0x000000061e067224 */ /* 0x000fe200078e0205 */
[----:B------:R-:W-:Y:S01]  /*9cb0*/  LOP3.LUT R5, R8, R11, RZ, 0xc0, !PT ;  /* 0x0000000b08057212 */ /* 0x000fe200078ec0ff */
[----:B------:R-:W-:Y:S01]  /*9cc0*/  @P0 IMAD R3, R9, R14, R4 ;  /* 0x0000000e09030224 */ /* 0x000fe200078e0204 */
[----:B------:R-:W-:Y:S01]  /*9cd0*/  MOV R8, 0x1 ;  /* 0x0000000100087802 */ /* 0x000fe20000000f00 */
[----:B--2---:R-:W-:Y:S02]  /*9ce0*/  IMAD R4, R7, R28, R22 ;  /* 0x0000001c07047224 */ /* 0x004fe400078e0216 */
[----:B---3--:R-:W-:Y:S02]  /*9cf0*/  IMAD R3, R6, R29, R3 ;  /* 0x0000001d06037224 */ /* 0x008fe400078e0203 */
[----:B------:R-:W-:Y:S02]  /*9d00*/  IMAD R4, R4, R23, R5 ;  /* 0x0000001704047224 */ /* 0x000fe400078e0205 */
[----:B------:R-:W-:-:S03]  /*9d10*/  IMAD.MOV.U32 R6, RZ, RZ, R20 ;  /* 0x000000ffff067224 */ /* 0x000fc600078e0014 */
[----:B------:R-:W-:Y:S02]  /*9d20*/  SEL R7, R4, R3, !P0 ;  /* 0x0000000304077207 */ /* 0x000fe40004000000 */
[----:B------:R-:W-:-:S07]  /*9d30*/  SEL R13, R3, R4, !P0 ;  /* 0x00000004030d7207 */ /* 0x000fce0004000000 */
.L_x_289:
[----:B------:R-:W-:-:S08]  /*9d40*/  NOP ;  /* 0x0000000000007918 */ /* 0x000fd00000000000 */
[----:B------:R-:W0:-:S00]  /*9d50*/  USETMAXREG.DEALLOC.CTAPOOL 0x28 ;  /* 0x00000028000079c8 */ /* 0x000e0000080e0500 */
[----:B0-----:R-:W-:-:S13]  /*9d60*/  ISETP.NE.AND P0, PT, R0, RZ, PT ;  /* 0x000000ff0000720c */ /* 0x001fda0003f05270 */
[----:B------:R-:W-:Y:S05]  /*9d70*/  @P0 EXIT ;  /* 0x000000000000094d */ /* 0x000fea0003800000 */
[----:B------:R-:W-:Y:S01]  /*9d80*/  LOP3.LUT P0, RZ, R8, 0xff, RZ, 0xc0, !PT ;  /* 0x000000ff08ff7812 */ /* 0x000fe2000780c0ff */
[----:B------:R-:W-:Y:S01]  /*9d90*/  IMAD.MOV.U32 R3, RZ, RZ, RZ ;  /* 0x000000ffff037224 */ /* 0x000fe200078e00ff */
[----:B------:R-:W-:-:S11]  /*9da0*/  MOV R0, 0x1 ;  /* 0x0000000100007802 */ /* 0x000fd60000000f00 */
[----:B------:R-:W-:Y:S05]  /*9db0*/  @!P0 BRA `(.L_x_292) ;  /* 0x0000000c00748947 */ /* 0x000fea0003800000 */
[----:B------:R-:W0:Y:S01]  /*9dc0*/  LDC R0, c[0x0][0x28c] ;  /* 0x0000a300ff007b82 */ /* 0x000e220000000800 */
[----:B------:R-:W-:Y:S01]  /*9dd0*/  ULDC UR5, c[0x0][0x658] ;  /* 0x0001960000057ab9 */ /* 0x000fe20000000800 */
[----:B------:R-:W-:Y:S01]  /*9de0*/  UMOV UR7, 0xffffffff ;  /* 0xffffffff00077882 */ /* 0x000fe20000000000 */
[----:B------:R-:W-:Y:S01]  /*9df0*/  ULDC UR6, c[0x0][0xc] ;  /* 0x0000030000067ab9 */ /* 0x000fe20000000800 */
[----:B------:R-:W-:Y:S01]  /*9e00*/  USHF.L.U32 UR9, UR7, UR5, URZ ;  /* 0x0000000507097299 */ /* 0x000fe2000800063f */
[----:B------:R-:W-:Y:S01]  /*9e10*/  BSSY B0, `(.L_x_292) ;  /* 0x00000d7000007945 */ /* 0x000fe20003800000 */
[----:B------:R-:W-:Y:S01]  /*9e20*/  UMOV UR8, 0x1 ;  /* 0x0000000100087882 */ /* 0x000fe20000000000 */
[----:B------:R-:W-:Y:S01]  /*9e30*/  ULDC UR7, c[0x0][0x10] ;  /* 0x0000040000077ab9 */ /* 0x000fe20000000800 */
[----:B------:R-:W1:Y:S01]  /*9e40*/  S2UR UR10, SR_CgaCtaId ;  /* 0x00000000000a79c3 */ /* 0x000e620000008800 */
[----:B------:R-:W-:Y:S01]  /*9e50*/  UIMAD.WIDE.U32 UR6, UR6, UR7, URZ ;  /* 0x00000007060672a5 */ /* 0x000fe2000f8e003f */
[----:B------:R-:W-:Y:S01]  /*9e60*/  IMAD.MOV.U32 R9, RZ, RZ, 0x1 ;  /* 0x00000001ff097424 */ /* 0x000fe200078e00ff */
[----:B------:R-:W-:Y:S01]  /*9e70*/  USHF.L.U32 UR5, UR8, UR5, URZ ;  /* 0x0000000508057299 */ /* 0x000fe2000800063f */
[----:B------:R-:W-:Y:S01]  /*9e80*/  LOP3.LUT R12, R19, 0x2, RZ, 0xfc, !PT ;  /* 0x00000002130c7812 */ /* 0x000fe200078efcff */
[----:B------:R-:W-:Y:S01]  /*9e90*/  ULDC UR4, c[0x0][0x600] ;  /* 0x0001800000047ab9 */ /* 0x000fe20000000800 */
[----:B------:R-:W-:Y:S01]  /*9ea0*/  ULDC UR8, c[0x0][0x14] ;  /* 0x0000050000087ab9 */ /* 0x000fe20000000800 */
[----:B------:R-:W-:-:S02]  /*9eb0*/  UIADD3 UR4, UR4, -0x1, URZ ;  /* 0xffffffff04047890 */ /* 0x000fc4000fffe03f */
[----:B------:R-:W-:Y:S02]  /*9ec0*/  UIMAD.WIDE.U32 UR30, UR6, UR8, URZ ;  /* 0x00000008061e72a5 */ /* 0x000fe4000f8e003f */
[----:B------:R-:W-:Y:S02]  /*9ed0*/  UIMAD UR7, UR7, UR8, URZ ;  /* 0x00000008070772a4 */ /* 0x000fe4000f8e023f */
[----:B------:R-:W-:Y:S02]  /*9ee0*/  ULOP3.LUT UR6, URZ, UR9, URZ, 0x33, !UPT ;  /* 0x000000093f067292 */ /* 0x000fe4000f8e333f */
[----:B------:R-:W-:Y:S01]  /*9ef0*/  UIADD3 UR7, UR31, UR7, URZ ;  /* 0x000000071f077290 */ /* 0x000fe2000fffe03f */
[----:B0-----:R-:W-:Y:S01]  /*9f00*/  IADD3 R0, R0, 0x3f, RZ ;  /* 0x0000003f00007810 */ /* 0x001fe20007ffe0ff */
[----:B------:R-:W-:-:S03]  /*9f10*/  ULDC.64 UR38, c[0x0][0x198] ;  /* 0x0000660000267ab9 */ /* 0x000fc60000000a00 */
[----:B------:R-:W-:-:S04]  /*9f20*/  SHF.R.S32.HI R3, RZ, 0x1f, R0 ;  /* 0x0000001fff037819 */ /* 0x000fc80000011400 */
[----:B------:R-:W-:Y:S02]  /*9f30*/  LEA.HI R3, R3, R0, RZ, 0x6 ;  /* 0x0000000003037211 */ /* 0x000fe400078f30ff */
[----:B------:R-:W-:Y:S02]  /*9f40*/  MOV R0, 0x1 ;  /* 0x0000000100007802 */ /* 0x000fe40000000f00 */
[----:B------:R-:W-:Y:S01]  /*9f50*/  SHF.R.S32.HI R8, RZ, 0x6, R3 ;  /* 0x00000006ff087819 */ /* 0x000fe20000011403 */
[----:B------:R-:W-:Y:S01]  /*9f60*/  IMAD.MOV.U32 R3, RZ, RZ, RZ ;  /* 0x000000ffff037224 */ /* 0x000fe200078e00ff */
[----:B-1----:R-:W-:-:S03]  /*9f70*/  MOV R10, UR10 ;  /* 0x0000000a000a7c02 */ /* 0x002fc60008000f00 */
[----:B------:R-:W-:-:S07]  /*9f80*/  VIADD R11, R8, 0x1 ;  /* 0x00000001080b7836 */ /* 0x000fce0000000000 */
.L_x_303:
[----:B------:R-:W-:-:S03]  /*9f90*/  UMOV UR8, 0xffffffff ;  /* 0xffffffff00087882 */ /* 0x000fc60000000000 */
[----:B------:R-:W-:Y:S05]  /*9fa0*/  BRA.DIV UR8, `(.L_x_293) ;  /* 0x0000000e08987947 */ /* 0x000fea000b800000 */
[----:B------:R-:W-:-:S13]  /*9fb0*/  ELECT P6, URZ, PT ;  /* 0x00000000003f782f */ /* 0x000fda00038c0000 */
.L_x_312:
[----:B------:R-:W0:Y:S01]  /*9fc0*/  LDC R4, c[0x0][0x28c] ;  /* 0x0000a300ff047b82 */ /* 0x000e220000000800 */
[----:B------:R-:W-:Y:S01]  /*9fd0*/  BSSY B1, `(.L_x_294) ;  /* 0x0000047000017945 */ /* 0x000fe20003800000 */
[----:B0-----:R-:W-:-:S13]  /*9fe0*/  ISETP.LT.OR P6, PT, R4, 0x1, !P6 ;  /* 0x000000010400780c */ /* 0x001fda00077c1670 */
[----:B------:R-:W-:Y:S05]  /*9ff0*/  @P6 BRA `(.L_x_295) ;  /* 0x0000000400106947 */ /* 0x000fea0003800000 */
[----:B------:R-:W-:Y:S01]  /*a000*/  LEA R13, R13, R10, 0x2 ;  /* 0x0000000a0d0d7211 */ /* 0x000fe200078e10ff */
[----:B------:R-:W-:Y:S01]  /*a010*/  IMAD.SHL.U32 R20, R7, 0x80, RZ ;  /* 0x0000008007147824 */ /* 0x000fe200078e00ff */
[----:B------:R-:W-:Y:S01]  /*a020*/  MOV R21, RZ ;  /* 0x000000ff00157202 */ /* 0x000fe20000000f00 */
[----:B------:R-:W-:Y:S01]  /*a030*/  IMAD.MOV.U32 R4, RZ, RZ, R11 ;  /* 0x000000ffff047224 */ /* 0x000fe200078e000b */
[----:B------:R-:W-:Y:S01]  /*a040*/  MOV R5, R0 ;  /* 0x0000000000057202 */ /* 0x000fe20000000f00 */
[----:B------:R-:W-:Y:S01]  /*a050*/  IMAD.MOV.U32 R7, RZ, RZ, R3 ;  /* 0x000000ffff077224 */ /* 0x000fe200078e0003 */
[----:B------:R-:W-:-:S07]  /*a060*/  SHF.L.U32 R15, R13, 0x6, RZ ;  /* 0x000000060d0f7819 */ /* 0x000fce00000006ff */
.L_x_298:
[----:B------:R-:W0:Y:S01]  /*a070*/  S2UR UR8, SR_CgaCtaId ;  /* 0x00000000000879c3 */ /* 0x000e220000008800 */
[----:B------:R-:W-:Y:S02]  /*a080*/  MOV R13, 0x400 ;  /* 0x00000400000d7802 */ /* 0x000fe40000000f00 */
[----:B------:R-:W-:-:S13]  /*a090*/  LOP3.LUT P1, RZ, R18, 0x7f, RZ, 0xc0, !PT ;  /* 0x0000007f12ff7812 */ /* 0x000fda000782c0ff */
[----:B------:R-:W1:Y:S01]  /*a0a0*/  @!P1 LDC R14, c[0x0][0x500] ;  /* 0x00014000ff0e9b82 */ /* 0x000e620000000800 */
[----:B0-----:R-:W-:-:S05]  /*a0b0*/  IMAD.U32 R10, RZ, RZ, UR8 ;  /* 0x00000008ff0a7e24 */ /* 0x001fca000f8e00ff */
[----:B------:R-:W-:Y:S02]  /*a0c0*/  LEA R24, R10, R13, 0x18 ;  /* 0x0000000d0a187211 */ /* 0x000fe400078ec0ff */
[----:B------:R-:W-:Y:S02]  /*a0d0*/  SHF.L.U32 R13, R5, 0x1f, RZ ;  /* 0x0000001f050d7819 */ /* 0x000fe400000006ff */
[----:B------:R-:W-:-:S04]  /*a0e0*/  LEA R22, R7, R24, 0x3 ;  /* 0x0000001807167211 */ /* 0x000fc800078e18ff */
[----:B------:R-:W0:Y:S02]  /*a0f0*/  SYNCS.PHASECHK.TRANS64.TRYWAIT P0, [R22+URZ+0x10], R13 ;  /* 0x0000100d160075a7 */ /* 0x000e24000800017f */
[----:B01----:R-:W-:Y:S05]  /*a100*/  @!P0 BRA `(.L_x_296) ;  /* 0x0000000c00608947 */ /* 0x003fea0003800000 */
.L_x_313:
[----:B0-----:R-:W-:Y:S01]  /*a110*/  PRMT R13, R12, 0x9910, RZ ;  /* 0x000099100c0d7816 */ /* 0x001fe200000000ff */
[----:B------:R0:W-:Y:S03]  /*a120*/  @!P1 SYNCS.ARRIVE.TRANS64 RZ, [R22+URZ], R14 ;  /* 0x0000000e16ff99a7 */ /* 0x0001e6000800003f */
[----:B------:R-:W-:-:S13]  /*a130*/  ISETP.NE.AND P0, PT, R13, 0x2, PT ;  /* 0x000000020d00780c */ /* 0x000fda0003f05270 */
[----:B0-----:R-:W-:Y:S05]  /*a140*/  @P0 BRA `(.L_x_297) ;  /* 0x0000000000040947 */ /* 0x001fea0003800000 */
[----:B------:R-:W-:Y:S01]  /*a150*/  BPT.TRAP 0x1 ;  /* 0x000000040000795c */ /* 0x000fe20000300000 */
.L_x_297:
[----:B------:R-:W-:Y:S01]  /*a160*/  IMAD R13, R7, 0x8, R10 ;  /* 0x00000008070d7824 */ /* 0x000fe200078e020a */
[----:B------:R-:W-:Y:S01]  /*a170*/  R2UR UR34, R21 ;  /* 0x00000000152272ca */ /* 0x000fe200000e0000 */
[----:B------:R-:W-:Y:S01]  /*a180*/  UIADD3 UR14, UP0, UR38, 0xf0, URZ ;  /* 0x000000f0260e7890 */ /* 0x000fe2000ff1e03f */
[----:B------:R-:W-:Y:S01]  /*a190*/  R2UR UR33, R22 ;  /* 0x00000000162172ca */ /* 0x000fe200000e0000 */
[----:B------:R-:W-:Y:S01]  /*a1a0*/  UIADD3 UR40, UP1, UR38, 0x1f0, URZ ;  /* 0x000001f026287890 */ /* 0x000fe2000ff3e03f */
[----:B------:R-:W-:Y:S01]  /*a1b0*/  SHF.L.U32 R13, R13, 0xb, RZ ;  /* 0x0000000b0d0d7819 */ /* 0x000fe200000006ff */
[----:B------:R-:W-:Y:S01]  /*a1c0*/  UIADD3.X UR15, URZ, UR39, URZ, UP0, !UPT ;  /* 0x000000273f0f7290 */ /* 0x000fe200087fe43f */
[----:B------:R-:W-:Y:S01]  /*a1d0*/  R2UR UR36, R6 ;  /* 0x00000000062472ca */ /* 0x000fe200000e0000 */
[----:B------:R-:W-:Y:S01]  /*a1e0*/  UIADD3.X UR41, URZ, UR39, URZ, UP1, !UPT ;  /* 0x000000273f297290 */ /* 0x000fe20008ffe43f */
[----:B------:R-:W-:Y:S01]  /*a1f0*/  R2UR UR35, R15 ;  /* 0x000000000f2372ca */ /* 0x000fe200000e0000 */
[----:B------:R-:W-:Y:S01]  /*a200*/  IMAD R13, R13, 0x4, R24 ;  /* 0x000000040d0d7824 */ /* 0x000fe200078e0218 */
[C---:B------:R-:W-:Y:S01]  /*a210*/  LEA R24, R7.reuse, R24, 0xf ;  /* 0x0000001807187211 */ /* 0x040fe200078e78ff */
[----:B------:R-:W-:Y:S01]  /*a220*/  VIADD R7, R7, 0x1 ;  /* 0x0000000107077836 */ /* 0x000fe20000000000 */
[----:B------:R-:W-:Y:S01]  /*a230*/  IADD3 R4, R4, -0x1, RZ ;  /* 0xffffffff04047810 */ /* 0x000fe20007ffe0ff */
[----:B------:R-:W-:Y:S01]  /*a240*/  UIADD3 UR26, UR34, 0x20, URZ ;  /* 0x00000020221a7890 */ /* 0x000fe2000fffe03f */
[----:B------:R-:W-:Y:S01]  /*a250*/  R2UR UR24, R13 ;  /* 0x000000000d1872ca */ /* 0x000fe200000e0000 */
[----:B------:R-:W-:Y:S01]  /*a260*/  UMOV UR13, 0xf0000 ;  /* 0x000f0000000d7882 */ /* 0x000fe20000000000 */
[----:B------:R-:W-:Y:S01]  /*a270*/  R2UR UR8, R24 ;  /* 0x00000000180872ca */ /* 0x000fe200000e0000 */
[----:B------:R-:W-:Y:S01]  /*a280*/  UMOV UR22, 0x0 ;  /* 0x0000000000167882 */ /* 0x000fe20000000000 */
[----:B------:R-:W-:Y:S01]  /*a290*/  R2UR UR19, R20 ;  /* 0x00000000141372ca */ /* 0x000fe200000e0000 */
[----:B------:R-:W-:Y:S01]  /*a2a0*/  UMOV UR23, 0x10000000 ;  /* 0x1000000000177882 */ /* 0x000fe20000000000 */
[----:B------:R-:W-:Y:S01]  /*a2b0*/  ISETP.GT.AND P1, PT, R4, 0x1, PT ;  /* 0x000000010400780c */ /* 0x000fe20003f24270 */
[----:B------:R-:W-:Y:S01]  /*a2c0*/  UMOV UR25, UR33 ;  /* 0x0000002100197c82 */ /* 0x000fe20008000000 */
[----:B------:R-:W-:Y:S01]  /*a2d0*/  ISETP.NE.AND P0, PT, R7, 0x2, PT ;  /* 0x000000020700780c */ /* 0x000fe20003f05270 */
[----:B------:R-:W-:Y:S01]  /*a2e0*/  UMOV UR28, UR36 ;  /* 0x00000024001c7c82 */ /* 0x000fe20008000000 */
[----:B------:R-:W-:Y:S01]  /*a2f0*/  UMOV UR27, UR35 ;  /* 0x00000023001b7c82 */ /* 0x000fe20008000000 */
[----:B------:R-:W-:Y:S01]  /*a300*/  UMOV UR17, UR33 ;  /* 0x0000002100117c82 */ /* 0x000fe20008000000 */
[----:B------:R-:W-:Y:S01]  /*a310*/  UMOV UR18, UR34 ;  /* 0x0000002200127c82 */ /* 0x000fe20008000000 */
[----:B------:R-:W-:Y:S01]  /*a320*/  UIADD3 UR32, UR24, 0x100, URZ ;  /* 0x0000010018207890 */ /* 0x000fe2000fffe03f */
[----:B------:R-:W-:Y:S01]  /*a330*/  SEL R14, RZ, 0x1, P0 ;  /* 0x00000001ff0e7807 */ /* 0x000fe20000000000 */
[----:B------:R-:W-:Y:S01]  /*a340*/  UIADD3 UR24, UR24, 0x8100, URZ ;  /* 0x0000810018187890 */ /* 0x000fe2000fffe03f */
[----:B------:R-:W-:Y:S01]  /*a350*/  VIADD R21, R21, 0x40 ;  /* 0x0000004015157836 */ /* 0x000fe20000000000 */
[----:B------:R-:W-:Y:S01]  /*a360*/  UIADD3 UR16, UR8, 0x20100, URZ ;  /* 0x0002010008107890 */ /* 0x000fe2000fffe03f */
[----:B------:R-:W-:Y:S01]  /*a370*/  LOP3.LUT R5, R5, R14, RZ, 0x3c, !PT ;  /* 0x0000000e05057212 */ /* 0x000fe200078e3cff */
[----:B------:R-:W-:Y:S01]  /*a380*/  UIADD3 UR8, UR8, 0x24100, URZ ;  /* 0x0002410008087890 */ /* 0x000fe2000fffe03f */
[----:B------:R-:W-:Y:S01]  /*a390*/  SEL R7, R7, RZ, P0 ;  /* 0x000000ff07077207 */ /* 0x000fe20000000000 */
[----:B------:R-:W-:Y:S01]  /*a3a0*/  UMOV UR20, UR36 ;  /* 0x0000002400147c82 */ /* 0x000fe20008000000 */
[----:B------:R0:W-:Y:S01]  /*a3b0*/  UTMALDG.3D.MULTICAST [UR32], [UR14], UR13, desc[UR22] ;  /* 0x000016200e0073b4 */ /* 0x0001e2000801180d */
[----:B------:R-:W-:Y:S01]  /*a3c0*/  UMOV UR9, UR33 ;  /* 0x0000002100097c82 */ /* 0x000fe20008000000 */
[----:B------:R-:W-:Y:S01]  /*a3d0*/  UMOV UR11, UR19 ;  /* 0x00000013000b7c82 */ /* 0x000fe20008000000 */
[----:B------:R-:W-:Y:S01]  /*a3e0*/  UMOV UR12, UR36 ;  /* 0x00000024000c7c82 */ /* 0x000fe20008000000 */
[----:B------:R-:W-:Y:S01]  /*a3f0*/  UMOV UR10, UR26 ;  /* 0x0000001a000a7c82 */ /* 0x000fe20008000000 */
[----:B------:R0:W-:Y:S01]  /*a400*/  UTMALDG.3D.MULTICAST [UR24], [UR14], UR13, desc[UR22] ;  /* 0x000016180e0073b4 */ /* 0x0001e2000801180d */
[----:B------:R0:W-:Y:S01]  /*a410*/  UTMALDG.3D [UR16], [UR40], desc[UR22] ;  /* 0x00001610280075b4 */ /* 0x0001e20008011000 */
[----:B------:R0:W-:Y:S02]  /*a420*/  UTMALDG.3D [UR8], [UR40], desc[UR22] ;  /* 0x00001608280075b4 */ /* 0x0001e40008011000 */
[----:B0-----:R-:W-:Y:S05]  /*a430*/  @P1 BRA `(.L_x_298) ;  /* 0xfffffffc000c1947 */ /* 0x001fea000383ffff */
.L_x_295:
[----:B------:R-:W-:Y:S05]  /*a440*/  BSYNC B1 ;  /* 0x0000000000017941 */ /* 0x000fea0003800000 */
.L_x_294:
[----:B------:R-:W-:Y:S01]  /*a450*/  LOP3.LUT P1, RZ, R9, 0xff, RZ, 0xc0, !PT ;  /* 0x000000ff09ff7812 */ /* 0x000fe2000782c0ff */
[----:B------:R-:W-:Y:S01]  /*a460*/  ULDC.64 UR8, c[0x0][0x650] ;  /* 0x0001940000087ab9 */ /* 0x000fe20000000a00 */
[----:B------:R-:W-:Y:S01]  /*a470*/  IADD3 R3, R8, R3, RZ ;  /* 0x0000000308037210 */ /* 0x000fe20007ffe0ff */
[----:B------:R-:W-:Y:S01]  /*a480*/  BSSY B1, `(.L_x_299) ;  /* 0x000006d000017945 */ /* 0x000fe20003800000 */
[----:B------:R-:W-:Y:S01]  /*a490*/  IADD3 R16, P2, R16, UR30, RZ ;  /* 0x0000001e10107c10 */ /* 0x000fe2000ff5e0ff */
[----:B------:R-:W-:Y:S01]  /*a4a0*/  IMAD.MOV.U32 R13, RZ, RZ, -0x1 ;  /* 0xffffffffff0d7424 */ /* 0x000fe200078e00ff */
[----:B------:R-:W-:Y:S01]  /*a4b0*/  ISETP.GT.U32.AND P0, PT, R3, 0x1, PT ;  /* 0x000000010300780c */ /* 0x000fe20003f04070 */
[----:B------:R-:W-:Y:S01]  /*a4c0*/  IMAD.MOV.U32 R6, RZ, RZ, -0x1 ;  /* 0xffffffffff067424 */ /* 0x000fe200078e00ff */
[----:B------:R-:W-:Y:S02]  /*a4d0*/  SHF.R.U32.HI R4, RZ, 0x1, R3 ;  /* 0x00000001ff047819 */ /* 0x000fe40000011603 */
[----:B------:R-:W-:-:S02]  /*a4e0*/  ISETP.LT.U32.AND P0, PT, R8, 0x2, P0 ;  /* 0x000000020800780c */ /* 0x000fc40000701070 */
[----:B------:R-:W-:Y:S01]  /*a4f0*/  IADD3.X R17, R17, UR7, RZ, P2, !PT ;  /* 0x0000000711117c10 */ /* 0x000fe200097fe4ff */
[----:B------:R-:W0:Y:S01]  /*a500*/  @P1 S2R R10, SR_CgaCtaId ;  /* 0x00000000000a1919 */ /* 0x000e220000008800 */
[----:B------:R-:W-:Y:S02]  /*a510*/  @P1 MOV R5, 0x400 ;  /* 0x0000040000051802 */ /* 0x000fe40000000f00 */
[----:B------:R-:W-:Y:S02]  /*a520*/  ISETP.GE.U32.AND P2, PT, R16, UR8, PT ;  /* 0x0000000810007c0c */ /* 0x000fe4000bf46070 */
[----:B------:R-:W-:Y:S02]  /*a530*/  LOP3.LUT R4, R4, 0x1, RZ, 0xc0, !PT ;  /* 0x0000000104047812 */ /* 0x000fe400078ec0ff */
[----:B------:R-:W-:Y:S02]  /*a540*/  MOV R7, 0xffffffff ;  /* 0xffffffff00077802 */ /* 0x000fe40000000f00 */
[----:B------:R-:W-:-:S02]  /*a550*/  LOP3.LUT R3, R3, 0x1, RZ, 0xc0, !PT ;  /* 0x0000000103037812 */ /* 0x000fc400078ec0ff */
[----:B------:R-:W-:Y:S02]  /*a560*/  PRMT R9, RZ, 0x7610, R9 ;  /* 0x00007610ff097816 */ /* 0x000fe40000000009 */
[----:B0-----:R-:W-:-:S04]  /*a570*/  @P1 LEA R5, R10, R5, 0x18 ;  /* 0x000000050a051211 */ /* 0x001fc800078ec0ff */
[----:B------:R0:W-:Y:S01]  /*a580*/  @P1 SYNCS.ARRIVE.TRANS64.A1T0 RZ, [R5+URZ+0x38], RZ ;  /* 0x000038ff05ff19a7 */ /* 0x0001e2000810003f */
[----:B------:R-:W-:-:S04]  /*a590*/  ISETP.NE.U32.AND P1, PT, R4, 0x1, PT ;  /* 0x000000010400780c */ /* 0x000fc80003f25070 */
[----:B------:R-:W-:Y:S02]  /*a5a0*/  ISETP.GT.U32.AND P1, PT, R8, 0x1, !P1 ;  /* 0x000000010800780c */ /* 0x000fe40004f24070 */
[----:B0-----:R-:W-:Y:S02]  /*a5b0*/  SEL R5, RZ, 0x1, !P0 ;  /* 0x00000001ff057807 */ /* 0x001fe40004000000 */
[----:B------:R-:W-:Y:S02]  /*a5c0*/  ISETP.GE.U32.AND.EX P0, PT, R17, UR9, PT, P2 ;  /* 0x0000000911007c0c */ /* 0x000fe4000bf06120 */
[----:B------:R-:W-:-:S04]  /*a5d0*/  SEL R4, RZ, 0x1, !P1 ;  /* 0x00000001ff047807 */ /* 0x000fc80004800000 */
[----:B------:R-:W-:Y:S02]  /*a5e0*/  LOP3.LUT R0, R4, R0, R5, 0x96, !PT ;  /* 0x0000000004007212 */ /* 0x000fe400078e9605 */
[----:B------:R-:W-:-:S05]  /*a5f0*/  PRMT R4, RZ, 0x7610, R4 ;  /* 0x00007610ff047816 */ /* 0x000fca0000000004 */
[----:B------:R-:W-:Y:S05]  /*a600*/  @P0 BRA `(.L_x_300) ;  /* 0x0000000400500947 */ /* 0x000fea0003800000 */
[----:B------:R-:W0:Y:S01]  /*a610*/  S2R R15, SR_CTAID.X ;  /* 0x00000000000f7919 */ /* 0x000e220000002500 */
[----:B------:R-:W-:Y:S01]  /*a620*/  ULDC.64 UR8, c[0x0][0x628] ;  /* 0x00018a0000087ab9 */ /* 0x000fe20000000a00 */
[----:B------:R-:W1:Y:S01]  /*a630*/  LDC R20, c[0x0][0x144] ;  /* 0x00005100ff147b82 */ /* 0x000e620000000800 */
[----:B------:R-:W-:Y:S01]  /*a640*/  ISETP.NE.U32.AND P0, PT, RZ, UR8, PT ;  /* 0x00000008ff007c0c */ /* 0x000fe2000bf05070 */
[----:B------:R-:W2:Y:S01]  /*a650*/  S2R R13, SR_CTAID.Y ;  /* 0x00000000000d7919 */ /* 0x000ea20000002600 */
[----:B------:R-:W-:Y:S01]  /*a660*/  ULDC UR11, c[0x0][0x630] ;  /* 0x00018c00000b7ab9 */ /* 0x000fe20000000800 */
[----:B------:R-:W-:Y:S01]  /*a670*/  ULDC UR12, c[0x0][0x150] ;  /* 0x00005400000c7ab9 */ /* 0x000fe20000000800 */
[----:B------:R-:W-:Y:S01]  /*a680*/  ISETP.NE.AND.EX P0, PT, RZ, UR9, PT, P0 ;  /* 0x00000009ff007c0c */ /* 0x000fe2000bf05300 */
[----:B------:R-:W-:Y:S01]  /*a690*/  IMAD.MOV.U32 R5, RZ, RZ, R17 ;  /* 0x000000ffff057224 */ /* 0x000fe200078e0011 */
[----:B------:R-:W-:Y:S02]  /*a6a0*/  MOV R4, R16 ;  /* 0x0000001000047202 */ /* 0x000fe40000000f00 */
[----:B0-----:R-:W-:-:S09]  /*a6b0*/  I2FP.F32.U32 R22, R15 ;  /* 0x0000000f00167245 */ /* 0x001fd20000201000 */
[----:B------:R-:W-:Y:S05]  /*a6c0*/  @!P0 BRA `(.L_x_301) ;  /* 0x0000000000288947 */ /* 0x000fea0003800000 */
[----:B------:R-:W-:Y:S02]  /*a6d0*/  ULDC UR10, c[0x0][0x634] ;  /* 0x00018d00000a7ab9 */ /* 0x000fe40000000800 */
[----:B------:R-:W-:-:S04]  /*a6e0*/  IADD3 R5, P0, R16, UR10, RZ ;  /* 0x0000000a10057c10 */ /* 0x000fc8000ff1e0ff */
[----:B------:R-:W-:-:S05]  /*a6f0*/  IADD3.X R21, RZ, R17, RZ, P0, !PT ;  /* 0x00000011ff157210 */ /* 0x000fca00007fe4ff */
[----:B------:R-:W-:-:S04]  /*a700*/  IMAD.WIDE.U32 R6, R21, UR8, RZ ;  /* 0x0000000815067c25 */ /* 0x000fc8000f8e00ff */
[----:B------:R-:W-:-:S04]  /*a710*/  IMAD.WIDE.U32 R6, P0, R5, UR9, R6 ;  /* 0x0000000905067c25 */ /* 0x000fc8000f800006 */
[----:B------:R-:W-:Y:S01]  /*a720*/  IMAD.WIDE.U32 R4, R5, UR8, RZ ;  /* 0x0000000805047c25 */ /* 0x000fe2000f8e00ff */
[----:B------:R-:W-:-:S04]  /*a730*/  MOV R4, R7 ;  /* 0x0000000700047202 */ /* 0x000fc80000000f00 */
[----:B------:R-:W-:Y:S01]  /*a740*/  IADD3 RZ, P1, R5, R6, RZ ;  /* 0x0000000605ff7210 */ /* 0x000fe20007f3e0ff */
[----:B------:R-:W-:-:S04]  /*a750*/  IMAD.X R5, RZ, RZ, RZ, P0 ;  /* 0x000000ffff057224 */ /* 0x000fc800000e06ff */
[----:B------:R-:W-:-:S08]  /*a760*/  IMAD.WIDE.U32.X R4, R21, UR9, R4, P1 ;  /* 0x0000000915047c25 */ /* 0x000fd000088e0404 */
.L_x_301:
[----:B------:R-:W-:Y:S01]  /*a770*/  FMUL R22, R22, UR12 ;  /* 0x0000000c16167c20 */ /* 0x000fe20008400000 */
[--C-:B------:R-:W-:Y:S01]  /*a780*/  SHF.R.U64 R14, R4, UR11, R5.reuse ;  /* 0x0000000b040e7c19 */ /* 0x100fe20008001205 */
[----:B------:R-:W-:Y:S01]  /*a790*/  ULDC.64 UR8, c[0x0][0x620] ;  /* 0x0001880000087ab9 */ /* 0x000fe20000000a00 */
[----:B------:R-:W-:Y:S01]  /*a7a0*/  SHF.R.U32.HI R4, RZ, UR11, R5 ;  /* 0x0000000bff047c19 */ /* 0x000fe20008011605 */
[----:B------:R-:W-:Y:S01]  /*a7b0*/  ULDC.64 UR10, c[0x0][0x640] ;  /* 0x00019000000a7ab9 */ /* 0x000fe20000000a00 */
[----:B------:R-:W-:Y:S01]  /*a7c0*/  IADD3 R5, P0, RZ, -R14, RZ ;  /* 0x8000000eff057210 */ /* 0x000fe20007f1e0ff */
[----:B------:R-:W0:Y:S04]  /*a7d0*/  F2I.U32.TRUNC.NTZ R22, R22 ;  /* 0x0000001600167305 */ /* 0x000e28000020f000 */
[----:B------:R-:W-:Y:S01]  /*a7e0*/  IMAD.X R4, RZ, RZ, ~R4, P0 ;  /* 0x000000ffff047224 */ /* 0x000fe200000e0e04 */
[----:B------:R-:W-:-:S03]  /*a7f0*/  ISETP.NE.U32.AND P0, PT, RZ, UR10, PT ;  /* 0x0000000aff007c0c */ /* 0x000fc6000bf05070 */
[----:B------:R-:W-:Y:S01]  /*a800*/  IMAD R4, R4, UR8, RZ ;  /* 0x0000000804047c24 */ /* 0x000fe2000f8e02ff */
[----:B------:R-:W-:-:S03]  /*a810*/  ISETP.NE.AND.EX P0, PT, RZ, UR11, PT, P0 ;  /* 0x0000000bff007c0c */ /* 0x000fc6000bf05300 */
[C---:B------:R-:W-:Y:S01]  /*a820*/  IMAD R7, R5.reuse, UR9, R4 ;  /* 0x0000000905077c24 */ /* 0x040fe2000f8e0204 */
[----:B------:R-:W-:Y:S01]  /*a830*/  ULDC UR9, c[0x0][0x154] ;  /* 0x0000550000097ab9 */ /* 0x000fe20000000800 */
[----:B------:R-:W-:Y:S01]  /*a840*/  IMAD.WIDE.U32 R4, R5, UR8, R16 ;  /* 0x0000000805047c25 */ /* 0x000fe2000f8e0010 */
[----:B0-----:R-:W-:Y:S01]  /*a850*/  IADD3 R6, -R22, RZ, RZ ;  /* 0x000000ff16067210 */ /* 0x001fe20007ffe1ff */
[----:B------:R-:W-:Y:S02]  /*a860*/  ULDC UR8, c[0x0][0x618] ;  /* 0x0001860000087ab9 */ /* 0x000fe40000000800 */
[----:B------:R-:W-:Y:S02]  /*a870*/  IMAD.IADD R5, R5, 0x1, R7 ;  /* 0x0000000105057824 */ /* 0x000fe400078e0207 */
[----:B-1----:R-:W-:Y:S01]  /*a880*/  IMAD R15, R20, R6, R15 ;  /* 0x00000006140f7224 */ /* 0x002fe200078e020f */
[----:B--2---:R-:W-:Y:S01]  /*a890*/  I2FP.F32.U32 R6, R13 ;  /* 0x0000000d00067245 */ /* 0x004fe20000201000 */
[----:B------:R-:W0:Y:S01]  /*a8a0*/  LDC R20, c[0x0][0x148] ;  /* 0x00005200ff147b82 */ /* 0x000e220000000800 */
[----:B------:R-:W-:-:S02]  /*a8b0*/  SHF.R.U64 R21, R4, UR8, R5 ;  /* 0x0000000804157c19 */ /* 0x000fc40008001205 */
[----:B------:R-:W-:Y:S01]  /*a8c0*/  SHF.R.U32.HI R4, RZ, UR8, R5 ;  /* 0x00000008ff047c19 */ /* 0x000fe20008011605 */
[----:B------:R-:W-:Y:S01]  /*a8d0*/  FMUL R6, R6, UR9 ;  /* 0x0000000906067c20 */ /* 0x000fe20008400000 */
[----:B------:R-:W-:Y:S02]  /*a8e0*/  ULDC UR8, c[0x0][0x608] ;  /* 0x0001820000087ab9 */ /* 0x000fe40000000800 */
[--C-:B------:R-:W-:Y:S01]  /*a8f0*/  SHF.R.U64 R23, R21, UR8, R4.reuse ;  /* 0x0000000815177c19 */ /* 0x100fe20008001204 */
[----:B------:R1:W2:Y:S01]  /*a900*/  F2I.U32.TRUNC.NTZ R24, R6 ;  /* 0x0000000600187305 */ /* 0x0002a2000020f000 */
[----:B------:R-:W-:Y:S01]  /*a910*/  SHF.R.U32.HI R4, RZ, UR8, R4 ;  /* 0x00000008ff047c19 */ /* 0x000fe20008011604 */
[----:B------:R-:W-:-:S03]  /*a920*/  ULDC UR8, c[0x0][0x658] ;  /* 0x0001960000087ab9 */ /* 0x000fc60000000800 */
[--C-:B------:R-:W-:Y:S02]  /*a930*/  SHF.R.U32.HI R25, RZ, UR8, R4.reuse ;  /* 0x00000008ff197c19 */ /* 0x100fe40008011604 */
[----:B------:R-:W-:-:S03]  /*a940*/  SHF.R.U64 R22, R23, UR8, R4 ;  /* 0x0000000817167c19 */ /* 0x000fc60008001204 */
[----:B------:R-:W-:Y:S01]  /*a950*/  IMAD.MOV.U32 R5, RZ, RZ, R25 ;  /* 0x000000ffff057224 */ /* 0x000fe200078e0019 */
[----:B------:R-:W-:Y:S01]  /*a960*/  MOV R4, R22 ;  /* 0x0000001600047202 */ /* 0x000fe20000000f00 */
[----:B-1----:R-:W-:Y:S06]  /*a970*/  @!P0 BRA `(.L_x_302) ;  /* 0x0000000000288947 */ /* 0x002fec0003800000 */
        /* <DEDUP_REMOVED lines=10> */
.L_x_302:
[----:B------:R-:W-:Y:S01]  /*aa20*/  ISETP.NE.AND P0, PT, R2, 0x1, PT ;  /* 0x000000010200780c */ /* 0x000fe20003f05270 */
[----:B------:R-:W-:Y:S01]  /*aa30*/  ULDC UR8, c[0x0][0x648] ;  /* 0x0001920000087ab9 */ /* 0x000fe20000000800 */
[----:B------:R-:W-:Y:S01]  /*aa40*/  LOP3.LUT R23, R23, UR6, RZ, 0xc0, !PT ;  /* 0x0000000617177c12 */ /* 0x000fe2000f8ec0ff */
[----:B--2---:R-:W-:Y:S01]  /*aa50*/  IMAD.MOV R24, RZ, RZ, -R24 ;  /* 0x000000ffff187224 */ /* 0x004fe200078e0a18 */
[----:B------:R-:W-:Y:S01]  /*aa60*/  SHF.R.U64 R4, R4, UR8, R5 ;  /* 0x0000000804047c19 */ /* 0x000fe20008001205 */
[----:B------:R-:W-:Y:S01]  /*aa70*/  ULDC UR8, c[0x0][0x638] ;  /* 0x00018e0000087ab9 */ /* 0x000fe20000000800 */
[----:B------:R-:W-:Y:S01]  /*aa80*/  LOP3.LUT R21, R21, UR4, RZ, 0xc0, !PT ;  /* 0x0000000415157c12 */ /* 0x000fe2000f8ec0ff */
[----:B------:R-:W-:Y:S01]  /*aa90*/  ULDC UR9, c[0x0][0x610] ;  /* 0x0001840000097ab9 */ /* 0x000fe20000000800 */
[C---:B------:R-:W-:Y:S01]  /*aaa0*/  IADD3 R5, -R4.reuse, RZ, RZ ;  /* 0x000000ff04057210 */ /* 0x040fe20007ffe1ff */
[----:B------:R-:W-:Y:S01]  /*aab0*/  IMAD R4, R4, UR5, R23 ;  /* 0x0000000504047c24 */ /* 0x000fe2000f8e0217 */
[----:B------:R-:W-:-:S03]  /*aac0*/  MOV R6, R14 ;  /* 0x0000000e00067202 */ /* 0x000fc60000000f00 */
[----:B0-----:R-:W-:Y:S02]  /*aad0*/  @P0 IMAD R15, R20, R24, R13 ;  /* 0x00000018140f0224 */ /* 0x001fe400078e020d */
[----:B------:R-:W-:Y:S01]  /*aae0*/  IMAD R22, R5, UR8, R22 ;  /* 0x0000000805167c24 */ /* 0x000fe2000f8e0216 */
[----:B------:R-:W-:Y:S01]  /*aaf0*/  ULDC UR8, c[0x0][0x600] ;  /* 0x0001800000087ab9 */ /* 0x000fe20000000800 */
[----:B------:R-:W-:Y:S02]  /*ab00*/  IMAD R15, R4, UR9, R15 ;  /* 0x00000009040f7c24 */ /* 0x000fe4000f8e020f */
[----:B------:R-:W-:Y:S02]  /*ab10*/  IMAD R22, R22, UR8, R21 ;  /* 0x0000000816167c24 */ /* 0x000fe4000f8e0215 */
[----:B------:R-:W-:-:S03]  /*ab20*/  IMAD.MOV.U32 R4, RZ, RZ, 0x1 ;  /* 0x00000001ff047424 */ /* 0x000fc600078e00ff */
[----:B------:R-:W-:Y:S02]  /*ab30*/  SEL R7, R22, R15, !P0 ;  /* 0x0000000f16077207 */ /* 0x000fe40004000000 */
[----:B------:R-:W-:-:S07]  /*ab40*/  SEL R13, R15, R22, !P0 ;  /* 0x000000160f0d7207 */ /* 0x000fce0004000000 */
.L_x_300:
[----:B------:R-:W-:Y:S05]  /*ab50*/  BSYNC B1 ;  /* 0x0000000000017941 */ /* 0x000fea0003800000 */
.L_x_299:
[----:B------:R-:W-:-:S13]  /*ab60*/  LOP3.LUT P0, RZ, R4, 0xff, RZ, 0xc0, !PT ;  /* 0x000000ff04ff7812 */ /* 0x000fda000780c0ff */
[----:B------:R-:W-:Y:S05]  /*ab70*/  @P0 BRA `(.L_x_303) ;  /* 0xfffffff400040947 */ /* 0x000fea000383ffff */
[----:B------:R-:W-:Y:S05]  /*ab80*/  BSYNC B0 ;  /* 0x0000000000007941 */ /* 0x000fea0003800000 */
.L_x_292:
[----:B------:R-:W-:-:S03]  /*ab90*/  UMOV UR8, 0xffffffff ;  /* 0xffffffff00087882 */ /* 0x000fc60000000000 */
[----:B------:R-:W-:Y:S05]  /*aba0*/  BRA.DIV UR8, `(.L_x_304) ;  /* 0x0000000208cc7947 */ /* 0x000fea000b800000 */
[----:B------:R-:W-:-:S13]  /*abb0*/  ELECT P6, URZ, PT ;  /* 0x00000000003f782f */ /* 0x000fda00038c0000 */
.L_x_316:
[----:B------:R-:W-:Y:S04]  /*abc0*/  BSSY B0, `(.L_x_305) ;  /* 0x0000019000007945 */ /* 0x000fe80003800000 */
[----:B------:R-:W-:Y:S05]  /*abd0*/  @!P6 BRA `(.L_x_306) ;  /* 0x00000000005ce947 */ /* 0x000fea0003800000 */
[----:B------:R-:W-:-:S04]  /*abe0*/  LOP3.LUT R19, R19, 0x2, RZ, 0xfc, !PT ;  /* 0x0000000213137812 */ /* 0x000fc800078efcff */
[----:B------:R-:W-:-:S13]  /*abf0*/  ISETP.NE.AND P0, PT, R19, 0x3, PT ;  /* 0x000000031300780c */ /* 0x000fda0003f05270 */
[----:B------:R-:W-:Y:S05]  /*ac00*/  @!P0 BRA `(.L_x_307) ;  /* 0x0000000000048947 */ /* 0x000fea0003800000 */
[----:B------:R-:W-:Y:S01]  /*ac10*/  BPT.TRAP 0x1 ;  /* 0x000000040000795c */ /* 0x000fe20000300000 */
.L_x_307:
[----:B------:R-:W0:Y:S01]  /*ac20*/  S2R R5, SR_CgaCtaId ;  /* 0x0000000000057919 */ /* 0x000e220000008800 */
[----:B------:R-:W-:Y:S02]  /*ac30*/  MOV R2, 0x400 ;  /* 0x0000040000027802 */ /* 0x000fe40000000f00 */
[----:B------:R-:W-:Y:S02]  /*ac40*/  SHF.L.U32 R4, R0, 0x1f, RZ ;  /* 0x0000001f00047819 */ /* 0x000fe400000006ff */
[----:B0-----:R-:W-:-:S05]  /*ac50*/  LEA R2, R5, R2, 0x18 ;  /* 0x0000000205027211 */ /* 0x001fca00078ec0ff */
[----:B------:R-:W-:-:S05]  /*ac60*/  VIADD R2, R2, 0x10 ;  /* 0x0000001002027836 */ /* 0x000fca0000000000 */
[C---:B------:R-:W-:Y:S01]  /*ac70*/  LEA R7, R3.reuse, R2, 0x3 ;  /* 0x0000000203077211 */ /* 0x040fe200078e18ff */
[----:B------:R-:W-:-:S03]  /*ac80*/  VIADD R3, R3, 0x1 ;  /* 0x0000000103037836 */ /* 0x000fc60000000000 */
[----:B------:R-:W0:Y:S02]  /*ac90*/  SYNCS.PHASECHK.TRANS64.TRYWAIT P0, [R7+URZ], R4 ;  /* 0x00000004070075a7 */ /* 0x000e24000800017f */
[----:B------:R-:W-:-:S04]  /*aca0*/  ISETP.NE.AND P1, PT, R3, 0x2, PT ;  /* 0x000000020300780c */ /* 0x000fc80003f25270 */
[----:B------:R-:W-:Y:S02]  /*acb0*/  SEL R5, RZ, 0x1, P1 ;  /* 0x00000001ff057807 */ /* 0x000fe40000800000 */
[----:B------:R-:W-:Y:S02]  /*acc0*/  SEL R3, R3, RZ, P1 ;  /* 0x000000ff03037207 */ /* 0x000fe40000800000 */
[----:B------:R-:W-:Y:S01]  /*acd0*/  LOP3.LUT R0, R0, R5, RZ, 0x3c, !PT ;  /* 0x0000000500007212 */ /* 0x000fe200078e3cff */
[----:B0-----:R-:W-:Y:S06]  /*ace0*/  @!P0 BRA `(.L_x_308) ;  /* 0x00000000009c8947 */ /* 0x001fec0003800000 */
.L_x_317:
[----:B------:R-:W-:Y:S02]  /*acf0*/  LEA R3, R3, R2, 0x3 ;  /* 0x0000000203037211 */ /* 0x000fe400078e18ff */
[----:B------:R-:W-:-:S07]  /*ad00*/  SHF.L.U32 R0, R0, 0x1f, RZ ;  /* 0x0000001f00007819 */ /* 0x000fce00000006ff */
.L_x_309:
[----:B-1----:R1:W2:Y:S02]  /*ad10*/  SYNCS.PHASECHK.TRANS64.TRYWAIT P0, [R3+URZ], R0 ;  /* 0x00000000030075a7 */ /* 0x0022a4000800017f */
[----:B--2---:R-:W-:Y:S05]  /*ad20*/  @!P0 NANOSLEEP.SYNCS 0x989680 ;  /* 0x009896800000895d */ /* 0x004fea0003900000 */
[----:B------:R-:W2:Y:S02]  /*ad30*/  @!P0 SYNCS.PHASECHK.TRANS64 P0, [R3+URZ], R0 ;  /* 0x00000000030085a7 */ /* 0x000ea4000800007f */
[----:B--2---:R-:W-:Y:S05]  /*ad40*/  @!P0 BRA `(.L_x_309) ;  /* 0xfffffffc00f08947 */ /* 0x004fea000383ffff */
.L_x_306:
[----:B------:R-:W-:Y:S05]  /*ad50*/  BSYNC B0 ;  /* 0x0000000000007941 */ /* 0x000fea0003800000 */
.L_x_305:
[----:B------:R-:W-:Y:S05]  /*ad60*/  EXIT ;  /* 0x000000000000794d */ /* 0x000fea0003800000 */
.L_x_21:
[----:B---3--:R3:W4:Y:S02]  /*ad70*/  SYNCS.PHASECHK.TRANS64.TRYWAIT P1, [R3+URZ], R0 ;  /* 0x00000000030075a7 */ /* 0x008724000802017f */
[----:B----4-:R-:W-:Y:S05]  /*ad80*/  @!P1 NANOSLEEP.SYNCS 0x989680 ;  /* 0x009896800000995d */ /* 0x010fea0003900000 */
[----:B------:R-:W4:Y:S02]  /*ad90*/  @!P1 SYNCS.PHASECHK.TRANS64 P1, [R3+URZ], R0 ;  /* 0x00000000030095a7 */ /* 0x000f24000802007f */
[----:B----4-:R-:W-:Y:S05]  /*ada0*/  @!P1 BRA `(.L_x_21) ;  /* 0xfffffffc00f09947 */ /* 0x010fea000383ffff */
[----:B------:R-:W-:Y:S05]  /*adb0*/  BRA `(.L_x_20) ;  /* 0xffffff6400ac7947 */ /* 0x000fea000383ffff */
.L_x_26:
[----:B-1----:R1:W2:Y:S02]  /*adc0*/  SYNCS.PHASECHK.TRANS64.TRYWAIT P1, [R5+URZ], R4 ;  /* 0x00000004050075a7 */ /* 0x0022a4000802017f */
[----:B--2---:R-:W-:Y:S05]  /*add0*/  @!P1 NANOSLEEP.SYNCS 0x989680 ;  /* 0x009896800000995d */ /* 0x004fea0003900000 */
[----:B------:R-:W2:Y:S02]  /*ade0*/  @!P1 SYNCS.PHASECHK.TRANS64 P1, [R5+URZ], R4 ;  /* 0x00000004050095a7 */ /* 0x000ea4000802007f */
[----:B--2---:R-:W-:Y:S05]  /*adf0*/  @!P1 BRA `(.L_x_26) ;  /* 0xfffffffc00f09947 */ /* 0x004fea000383ffff */
[----:B------:R-:W-:Y:S05]  /*ae00*/  BRA `(.L_x_25) ;  /* 0xffffff6c00b07947 */ /* 0x000fea000383ffff */
.L_x_293:
[----:B------:R-:W-:Y:S01]  /*ae10*/  BSSY B1, `(.L_x_310) ;  /* 0x0000006000017945 */ /* 0x000fe20003800000 */
[----:B------:R-:W-:-:S07]  /*ae20*/  IMAD.MOV.U32 R15, RZ, RZ, -0x1 ;  /* 0xffffffffff0f7424 */ /* 0x000fce00078e00ff */
[----:B------:R-:W-:Y:S05]  /*ae30*/  WARPSYNC.COLLECTIVE R15, `(.L_x_311) ;  /* 0x000000000f0c7348 */ /* 0x000fea0003c00000 */
[----:B------:R-:W-:Y:S02]  /*ae40*/  ELECT P6, UR62, PT ;  /* 0x00000000003e782f */ /* 0x000fe400038c0000 */
[----:B------:R-:W-:Y:S01]  /*ae50*/  MOV R14, UR62 ;  /* 0x0000003e000e7c02 */ /* 0x000fe20008000f00 */
[----:B------:R-:W-:Y:S10]  /*ae60*/  ENDCOLLECTIVE ;  /* 0x000000000000791b */ /* 0x000ff40003800000 */
.L_x_311:
[----:B------:R-:W-:Y:S05]  /*ae70*/  BSYNC B1 ;  /* 0x0000000000017941 */ /* 0x000fea0003800000 */
.L_x_310:
[----:B------:R-:W-:Y:S05]  /*ae80*/  BRA `(.L_x_312) ;  /* 0xfffffff0004c7947 */ /* 0x000fea000383ffff */
.L_x_296:
[----:B0-----:R0:W1:Y:S02]  /*ae90*/  SYNCS.PHASECHK.TRANS64.TRYWAIT P0, [R22+URZ+0x10], R13 ;  /* 0x0000100d160075a7 */ /* 0x001064000800017f */
[----:B-1----:R-:W-:Y:S05]  /*aea0*/  @!P0 NANOSLEEP.SYNCS 0x989680 ;  /* 0x009896800000895d */ /* 0x002fea0003900000 */
[----:B------:R-:W1:Y:S02]  /*aeb0*/  @!P0 SYNCS.PHASECHK.TRANS64 P0, [R22+URZ+0x10], R13 ;  /* 0x0000100d160085a7 */ /* 0x000e64000800007f */
[----:B-1----:R-:W-:Y:S05]  /*aec0*/  @!P0 BRA `(.L_x_296) ;  /* 0xfffffffc00f08947 */ /* 0x002fea000383ffff */
[----:B------:R-:W-:Y:S05]  /*aed0*/  BRA `(.L_x_313) ;  /* 0xfffffff0008c7947 */ /* 0x000fea000383ffff */
.L_x_304:
[----:B------:R-:W-:Y:S01]  /*aee0*/  BSSY B0, `(.L_x_314) ;  /* 0x0000006000007945 */ /* 0x000fe20003800000 */
[----:B------:R-:W-:-:S07]  /*aef0*/  MOV R15, 0xffffffff ;  /* 0xffffffff000f7802 */ /* 0x000fce0000000f00 */
[----:B------:R-:W-:Y:S05]  /*af00*/  WARPSYNC.COLLECTIVE R15, `(.L_x_315) ;  /* 0x000000000f0c7348 */ /* 0x000fea0003c00000 */
[----:B------:R-:W-:Y:S02]  /*af10*/  ELECT P6, UR62, PT ;  /* 0x00000000003e782f */ /* 0x000fe400038c0000 */
[----:B------:R-:W-:Y:S01]  /*af20*/  MOV R14, UR62 ;  /* 0x0000003e000e7c02 */ /* 0x000fe20008000f00 */
[----:B------:R-:W-:Y:S10]  /*af30*/  ENDCOLLECTIVE ;  /* 0x000000000000791b */ /* 0x000ff40003800000 */
.L_x_315:
[----:B------:R-:W-:Y:S05]  /*af40*/  BSYNC B0 ;  /* 0x0000000000007941 */ /* 0x000fea0003800000 */
.L_x_314:
[----:B------:R-:W-:Y:S05]  /*af50*/  BRA `(.L_x_316) ;  /* 0xfffffffc00187947 */ /* 0x000fea000383ffff */
.L_x_308:
[----:B0-----:R0:W1:Y:S02]  /*af60*/  SYNCS.PHASECHK.TRANS64.TRYWAIT P0, [R7+URZ], R4 ;  /* 0x00000004070075a7 */ /* 0x001064000800017f */
[----:B-1----:R-:W-:Y:S05]  /*af70*/  @!P0 NANOSLEEP.SYNCS 0x989680 ;  /* 0x009896800000895d */ /* 0x002fea0003900000 */
[----:B------:R-:W1:Y:S02]  /*af80*/  @!P0 SYNCS.PHASECHK.TRANS64 P0, [R7+URZ], R4 ;  /* 0x00000004070085a7 */ /* 0x000e64000800007f */
[----:B-1----:R-:W-:Y:S05]  /*af90*/  @!P0 BRA `(.L_x_308) ;  /* 0xfffffffc00f08947 */ /* 0x002fea000383ffff */
[----:B------:R-:W-:Y:S05]  /*afa0*/  BRA `(.L_x_317) ;  /* 0xfffffffc00507947 */ /* 0x000fea000383ffff */
.L_x_318:
[----:B------:R-:W-:-:S00]  /*afb0*/  BRA `(.L_x_318) ;  /* 0xfffffffc00fc7947 */ /* 0x000fc0000383ffff */
[----:B------:R-:W-:-:S00]  /*afc0*/  NOP ;  /* 0x0000000000007918 */ /* 0x000fc00000000000 */
        /* <DEDUP_REMOVED lines=11> */
.L_x_319:


//--------------------- .nv.global.init           --------------------------
	.section	.nv.global.init,"aw",@progbits
.nv.global.init:
	.type		$str$22,@object
	.size		$str$22,($str$23 - $str$22)
$str$22:
        /*0000*/ 	.byte	0x6b, 0x5f, 0x74, 0x69, 0x6c, 0x65, 0x5f, 0x63, 0x6f, 0x75, 0x6e, 0x74, 0x20, 0x3e, 0x3d, 0x20
        /*0010*/ 	.byte	0x31, 0x00
	.type		$str$23,@object
	.size		$str$23,(__unnamed_1 - $str$23)
$str$23:
        /*0012*/ 	.byte	0x2f, 0x74, 0x6d, 0x70, 0x2f, 0x63, 0x75, 0x74, 0x6c, 0x61, 0x73, 0x73, 0x5f, 0x73, 0x77, 0x65
        /*0022*/ 	.byte	0x65, 0x70, 0x5f, 0x73, 0x72, 0x63, 0x2f, 0x69, 0x6e, 0x63, 0x6c, 0x75, 0x64, 0x65, 0x2f, 0x63
        /*0032*/ 	.byte	0x75, 0x74, 0x6c, 0x61, 0x73, 0x73, 0x2f, 0x67, 0x65, 0x6d, 0x6d, 0x2f, 0x63, 0x6f, 0x6c, 0x6c
        /*0042*/ 	.byte	0x65, 0x63, 0x74, 0x69, 0x76, 0x65, 0x2f, 0x73, 0x6d, 0x39, 0x30, 0x5f, 0x6d, 0x6d, 0x61, 0x5f
        /*0052*/ 	.byte	0x74, 0x6d, 0x61, 0x5f, 0x67, 0x6d, 0x6d, 0x61, 0x5f, 0x73, 0x73, 0x5f, 0x77, 0x61, 0x72, 0x70
        /*0062*/ 	.byte	0x73, 0x70, 0x65, 0x63, 0x69, 0x61, 0x6c, 0x69, 0x7a, 0x65, 0x64, 0x2e, 0x68, 0x70, 0x70, 0x00
	.type		__unnamed_1,@object
	.size		__unnamed_1,(.L_0 - __unnamed_1)
__unnamed_1:
        /*0072*/ 	.byte	0x76, 0x6f, 0x69, 0x64, 0x20, 0x63, 0x75, 0x74, 0x6c, 0x61, 0x73, 0x73, 0x3a, 0x3a, 0x67, 0x65
        /* <DEDUP_REMOVED lines=175> */
        /*0b72*/ 	.byte	0x75, 0x74, 0x65, 0x3a, 0x3a, 0x69, 0x64, 0x65, 0x6e, 0x74, 0x69, 0x74, 0x79, 0x5d, 0x00
.L_0:


//--------------------- .nv.shared._ZN7cutlass13device_kernelINS_4gemm6kernel13GemmUniversalIN4cute5tupleIJiiiiEEENS1_10collective13CollectiveMmaINS1_34MainloopSm90TmaGmmaWarpSpecializedILi2ENS5_IJNS4_1CILi1EEENSA_ILi4EEESB_EEENS1_35KernelTmaWarpSpecializedCooperativeEEENS5_IJNSA_ILi256EEENSA_ILi128EEENSA_ILi64EEEEEEfNS5_IJlSB_lEEEfSK_NS4_8TiledMMAINS4_8MMA_AtomIJNS4_4SM904GMMA30MMA_64x128x8_F32TF32TF32_SS_TNILNSO_7ScaleInE1ELSQ_1EEEEEENS4_6LayoutINS5_IJNSA_ILi2EEESB_SB_EEENS5_IJSB_NSA_ILi0EEESW_EEEEENS5_IJNS4_10UnderscoreESZ_SZ_EEEEENS4_23SM90_TMA_LOAD_MULTICASTENS4_14ComposedLayoutINS4_7SwizzleILi3ELi4ELi3EEENS4_18smem_ptr_flag_bitsILi32EEENST_INS5_IJNSA_ILi8EEENSA_ILi32EEEEEENS5_IJS19_SB_EEEEEEEvNS4_8identityENS4_13SM90_TMA_LOADES1D_vS1E_EENS_8epilogue10collective6detail29Sm90TmaWarpSpecializedAdapterINS1I_15DefaultEpilogueIfSK_SK_NS1H_6thread17LinearCombinationIfLi1EffLNS1M_9ScaleType4KindE0ELNS_15FloatRoundStyleE2EfEENS1_15EpilogueDefaultEEEEEvvEEEEvNT_6ParamsE --------------------------
	.section	.nv.shared._ZN7cutlass13device_kernelINS_4gemm6kernel13GemmUniversalIN4cute5tupleIJiiiiEEENS1_10collective13CollectiveMmaINS1_34MainloopSm90TmaGmmaWarpSpecializedILi2ENS5_IJNS4_1CILi1EEENSA_ILi4EEESB_EEENS1_35KernelTmaWarpSpecializedCooperativeEEENS5_IJNSA_ILi256EEENSA_ILi128EEENSA_ILi64EEEEEEfNS5_IJlSB_lEEEfSK_NS4_8TiledMMAINS4_8MMA_AtomIJNS4_4SM904GMMA30MMA_64x128x8_F32TF32TF32_SS_TNILNSO_7ScaleInE1ELSQ_1EEEEEENS4_6LayoutINS5_IJNSA_ILi2EEESB_SB_EEENS5_IJSB_NSA_ILi0EEESW_EEEEENS5_IJNS4_10UnderscoreESZ_SZ_EEEEENS4_23SM90_TMA_LOAD_MULTICASTENS4_14ComposedLayoutINS4_7SwizzleILi3ELi4ELi3EEENS4_18smem_ptr_flag_bitsILi32EEENST_INS5_IJNSA_ILi8EEENSA_ILi32EEEEEENS5_IJS19_SB_EEEEEEEvNS4_8identityENS4_13SM90_TMA_LOADES1D_vS1E_EENS_8epilogue10collective6detail29Sm90TmaWarpSpecializedAdapterINS1I_15DefaultEpilogueIfSK_SK_NS1H_6thread17LinearCombinationIfLi1EffLNS1M_9ScaleType4KindE0ELNS_15FloatRoundStyleE2EfEENS1_15EpilogueDefaultEEEEEvvEEEEvNT_6ParamsE,"aw",@nobits
	.sectionflags	@""
	.align	16
	.zero		1024


//--------------------- .nv.shared.reserved.0     --------------------------
	.section	.nv.shared.reserved.0,"aw",@nobits
	.weak		__nv_reservedSMEM_offset_0_alias
	.size		__nv_reservedSMEM_offset_0_alias, 0, 0
	.other		__nv_reservedSMEM_offset_0_alias,@"STO_CUDA_RESERVED_SHARED STV_DEFAULT"
__nv_reservedSMEM_offset_0_alias:
	.zero		0


//--------------------- .nv.global                --------------------------
	.section	.nv.global,"aw",@nobits
.nv.global:
	.type		_ZN40_INTERNAL_a363e907_4_k_cu_bb1d6fe8_241334cute1_E,@object
	.size		_ZN40_INTERNAL_a363e907_4_k_cu_bb1d6fe8_241334cute1_E,(_ZN40_INTERNAL_a363e907_4_k_cu_bb1d6fe8_241334cuda3std3__45__cpo6cbeginE - _ZN40_INTERNAL_a363e907_4_k_cu_bb1d6fe8_241334cute1_E)
_ZN40_INTERNAL_a363e907_4_k_cu_bb1d6fe8_241334cute1_E:
	.zero		1
	.type		_ZN40_INTERNAL_a363e907_4_k_cu_bb1d6fe8_241334cuda3std3__45__cpo6cbeginE,@object
	.size		_ZN40_INTERNAL_a363e907_4_k_cu_bb1d6fe8_241334cuda3std3__45__cpo6cbeginE,(_ZN40_INTERNAL_a363e907_4_k_cu_bb1d6fe8_241334cuda3std3__48in_placeE - _ZN40_INTERNAL_a363e907_4_k_cu_bb1d6fe8_241334cuda3std3__45__cpo6cbeginE)
_ZN40_INTERNAL_a363e907_4_k_cu_bb1d6fe8_241334cuda3std3__45__cpo6cbeginE:
	.zero		1
	.type		_ZN40_INTERNAL_a363e907_4_k_cu_bb1d6fe8_241334cuda3std3__48in_placeE,@object
	.size		_ZN40_INTERNAL_a363e907_4_k_cu_bb1d6fe8_241334cuda3std3__48in_placeE,(_ZN40_INTERNAL_a363e907_4_k_cu_bb1d6fe8_241334cuda3std6ranges3__45__cpo9iter_moveE - _ZN40_INTERNAL_a363e907_4_k_cu_bb1d6fe8_241334cuda3std3__48in_placeE)
_ZN40_INTERNAL_a363e907_4_k_cu_bb1d6fe8_241334cuda3std3__48in_placeE:
	.zero		1
	.type		_ZN40_INTERNAL_a363e907_4_k_cu_bb1d6fe8_241334cuda3std6ranges3__45__cpo9iter_moveE,@object
	.size		_ZN40_INTERNAL_a363e907_4_k_cu_bb1d6fe8_241334cuda3std6ranges3__45__cpo9iter_moveE,(_ZN40_INTERNAL_a363e907_4_k_cu_bb1d6fe8_241334cuda3std3__45__cpo5beginE - _ZN40_INTERNAL_a363e907_4_k_cu_bb1d6fe8_241334cuda3std6ranges3__45__cpo9iter_moveE)
_ZN40_INTERNAL_a363e907_4_k_cu_bb1d6fe8_241334cuda3std6ranges3__45__cpo9iter_moveE:
	.zero		1
	.type		_ZN40_INTERNAL_a363e907_4_k_cu_bb1d6fe8_241334cuda3std3__45__cpo5beginE,@object
	.size		_ZN40_INTERNAL_a363e907_4_k_cu_bb1d6fe8_241334cuda3std3__45__cpo5beginE,(_ZN40_INTERNAL_a363e907_4_k_cu_bb1d6fe8_241334cuda3std3__442_GLOBAL__N__a363e907_4_k_cu_bb1d6fe8_241336ignoreE - _ZN40_INTERNAL_a363e907_4_k_cu_bb1d6fe8_241334cuda3std3__45__cpo5beginE)
_ZN40_INTERNAL_a363e907_4_k_cu_bb1d6fe8_241334cuda3std3__45__cpo5beginE:
	.zero		1
	.type		_ZN40_INTERNAL_a363e907_4_k_cu_bb1d6fe8_241334cuda3std3__442_GLOBAL__N__a363e907_4_k_cu_bb1d6fe8_241336ignoreE,@object
	.size		_ZN40_INTERNAL_a363e907_4_k_cu_bb1d6fe8_241334cuda3std3__442_GLOBAL__N__a363e907_4_k_cu_bb1d6fe8_241336ignoreE,(_ZN40_INTERNAL_a363e907_4_k_cu_bb1d6fe8_241334cute7productE - _ZN40_INTERNAL_a363e907_4_k_cu_bb1d6fe8_241334cuda3std3__442_GLOBAL__N__a363e907_4_k_cu_bb1d6fe8_241336ignoreE)
_ZN40_INTERNAL_a363e907_4_k_cu_bb1d6fe8_241334cuda3std3__442_GLOBAL__N__a363e907_4_k_cu_bb1d6fe8_241336ignoreE:
	.zero		1
	.type		_ZN40_INTERNAL_a363e907_4_k_cu_bb1d6fe8_241334cute7productE,@object
	.size		_ZN40_INTERNAL_a363e907_4_k_cu_bb1d6fe8_241334cute7productE,(_ZN40_INTERNAL_a363e907_4_k_cu_bb1d6fe8_241334cuda3std3__45__cpo3endE - _ZN40_INTERNAL_a363e907_4_k_cu_bb1d6fe8_241334cute7productE)
_ZN40_INTERNAL_a363e907_4_k_cu_bb1d6fe8_241334cute7productE:
	.zero		1
	.type		_ZN40_INTERNAL_a363e907_4_k_cu_bb1d6fe8_241334cuda3std3__45__cpo3endE,@object
	.size		_ZN40_INTERNAL_a363e907_4_k_cu_bb1d6fe8_241334cuda3std3__45__cpo3endE,(_ZN40_INTERNAL_a363e907_4_k_cu_bb1d6fe8_241334cuda3std3__419piecewise_constructE - _ZN40_INTERNAL_a363e907_4_k_cu_bb1d6fe8_241334cuda3std3__45__cpo3endE)
_ZN40_INTERNAL_a363e907_4_k_cu_bb1d6fe8_241334cuda3std3__45__cpo3endE:
	.zero		1
	.type		_ZN40_INTERNAL_a363e907_4_k_cu_bb1d6fe8_241334cuda3std3__419piecewise_constructE,@object
	.size		_ZN40_INTERNAL_a363e907_4_k_cu_bb1d6fe8_241334cuda3std3__419piecewise_constructE,(_ZN40_INTERNAL_a363e907_4_k_cu_bb1d6fe8_241334cuda3std3__45__cpo4cendE - _ZN40_INTERNAL_a363e907_4_k_cu_bb1d6fe8_241334cuda3std3__419piecewise_constructE)
_ZN40_INTERNAL_a363e907_4_k_cu_bb1d6fe8_241334cuda3std3__419piecewise_constructE:
	.zero		1
	.type		_ZN40_INTERNAL_a363e907_4_k_cu_bb1d6fe8_241334cuda3std3__45__cpo4cendE,@object
	.size		_ZN40_INTERNAL_a363e907_4_k_cu_bb1d6fe8_241334cuda3std3__45__cpo4cendE,(_ZN40_INTERNAL_a363e907_4_k_cu_bb1d6fe8_241334cuda3std6ranges3__45__cpo4swapE - _ZN40_INTERNAL_a363e907_4_k_cu_bb1d6fe8_241334cuda3std3__45__cpo4cendE)
_ZN40_INTERNAL_a363e907_4_k_cu_bb1d6fe8_241334cuda3std3__45__cpo4cendE:
	.zero		1
	.type		_ZN40_INTERNAL_a363e907_4_k_cu_bb1d6fe8_241334cuda3std6ranges3__45__cpo4swapE,@object
	.size		_ZN40_INTERNAL_a363e907_4_k_cu_bb1d6fe8_241334cuda3std6ranges3__45__cpo4swapE,(.L_8 - _ZN40_INTERNAL_a363e907_4_k_cu_bb1d6fe8_241334cuda3std6ranges3__45__cpo4swapE)
_ZN40_INTERNAL_a363e907_4_k_cu_bb1d6fe8_241334cuda3std6ranges3__45__cpo4swapE:
	.zero		1
.L_8:


//--------------------- .nv.constant0._ZN7cutlass13device_kernelINS_4gemm6kernel13GemmUniversalIN4cute5tupleIJiiiiEEENS1_10collective13CollectiveMmaINS1_34MainloopSm90TmaGmmaWarpSpecializedILi2ENS5_IJNS4_1CILi1EEENSA_ILi4EEESB_EEENS1_35KernelTmaWarpSpecializedCooperativeEEENS5_IJNSA_ILi256EEENSA_ILi128EEENSA_ILi64EEEEEEfNS5_IJlSB_lEEEfSK_NS4_8TiledMMAINS4_8MMA_AtomIJNS4_4SM904GMMA30MMA_64x128x8_F32TF32TF32_SS_TNILNSO_7ScaleInE1ELSQ_1EEEEEENS4_6LayoutINS5_IJNSA_ILi2EEESB_SB_EEENS5_IJSB_NSA_ILi0EEESW_EEEEENS5_IJNS4_10UnderscoreESZ_SZ_EEEEENS4_23SM90_TMA_LOAD_MULTICASTENS4_14ComposedLayoutINS4_7SwizzleILi3ELi4ELi3EEENS4_18smem_ptr_flag_bitsILi32EEENST_INS5_IJNSA_ILi8EEENSA_ILi32EEEEEENS5_IJS19_SB_EEEEEEEvNS4_8identityENS4_13SM90_TMA_LOADES1D_vS1E_EENS_8epilogue10collective6detail29Sm90TmaWarpSpecializedAdapterINS1I_15DefaultEpilogueIfSK_SK_NS1H_6thread17LinearCombinationIfLi1EffLNS1M_9ScaleType4KindE0ELNS_15FloatRoundStyleE2EfEENS1_15EpilogueDefaultEEEEEvvEEEEvNT_6ParamsE --------------------------
	.section	.nv.constant0._ZN7cutlass13device_kernelINS_4gemm6kernel13GemmUniversalIN4cute5tupleIJiiiiEEENS1_10collective13CollectiveMmaINS1_34MainloopSm90TmaGmmaWarpSpecializedILi2ENS5_IJNS4_1CILi1EEENSA_ILi4EEESB_EEENS1_35KernelTmaWarpSpecializedCooperativeEEENS5_IJNSA_ILi256EEENSA_ILi128EEENSA_ILi64EEEEEEfNS5_IJlSB_lEEEfSK_NS4_8TiledMMAINS4_8MMA_AtomIJNS4_4SM904GMMA30MMA_64x128x8_F32TF32TF32_SS_TNILNSO_7ScaleInE1ELSQ_1EEEEEENS4_6LayoutINS5_IJNSA_ILi2EEESB_SB_EEENS5_IJSB_NSA_ILi0EEESW_EEEEENS5_IJNS4_10UnderscoreESZ_SZ_EEEEENS4_23SM90_TMA_LOAD_MULTICASTENS4_14ComposedLayoutINS4_7SwizzleILi3ELi4ELi3EEENS4_18smem_ptr_flag_bitsILi32EEENST_INS5_IJNSA_ILi8EEENSA_ILi32EEEEEENS5_IJS19_SB_EEEEEEEvNS4_8identityENS4_13SM90_TMA_LOADES1D_vS1E_EENS_8epilogue10collective6detail29Sm90TmaWarpSpecializedAdapterINS1I_15DefaultEpilogueIfSK_SK_NS1H_6thread17LinearCombinationIfLi1EffLNS1M_9ScaleType4KindE0ELNS_15FloatRoundStyleE2EfEENS1_15EpilogueDefaultEEEEEvvEEEEvNT_6ParamsE,"a",@progbits
	.sectionflags	@""
	.align	4
.nv.constant0._ZN7cutlass13device_kernelINS_4gemm6kernel13GemmUniversalIN4cute5tupleIJiiiiEEENS1_10collective13CollectiveMmaINS1_34MainloopSm90TmaGmmaWarpSpecializedILi2ENS5_IJNS4_1CILi1EEENSA_ILi4EEESB_EEENS1_35KernelTmaWarpSpecializedCooperativeEEENS5_IJNSA_ILi256EEENSA_ILi128EEENSA_ILi64EEEEEEfNS5_IJlSB_lEEEfSK_NS4_8TiledMMAINS4_8MMA_AtomIJNS4_4SM904GMMA30MMA_64x128x8_F32TF32TF32_SS_TNILNSO_7ScaleInE1ELSQ_1EEEEEENS4_6LayoutINS5_IJNSA_ILi2EEESB_SB_EEENS5_IJSB_NSA_ILi0EEESW_EEEEENS5_IJNS4_10UnderscoreESZ_SZ_EEEEENS4_23SM90_TMA_LOAD_MULTICASTENS4_14ComposedLayoutINS4_7SwizzleILi3ELi4ELi3EEENS4_18smem_ptr_flag_bitsILi32EEENST_INS5_IJNSA_ILi8EEENSA_ILi32EEEEEENS5_IJS19_SB_EEEEEEEvNS4_8identityENS4_13SM90_TMA_LOADES1D_vS1E_EENS_8epilogue10collective6detail29Sm90TmaWarpSpecializedAdapterINS1I_15DefaultEpilogueIfSK_SK_NS1H_6thread17LinearCombinationIfLi1EffLNS1M_9ScaleType4KindE0ELNS_15FloatRoundStyleE2EfEENS1_15EpilogueDefaultEEEEEvvEEEEvNT_6ParamsE:
	.zero		1664


//--------------------- SYMBOLS --------------------------

	.type		.nv.reservedSmem.offset0,@object
	.size		.nv.reservedSmem.offset0,0x4
	.type		__assertfail,@function
